//
// Generated by NVIDIA NVVM Compiler
//
// Compiler Build ID: CL-36424714
// Cuda compilation tools, release 13.0, V13.0.88
// Based on NVVM 20.0.0
//

.version 9.0
.target sm_100
.address_size 64

	// .globl	_Z21initialize_boundariesPfS_fii
.func  (.param .align 16 .b8 func_retval0[16]) __internal_trig_reduction_slowpathd
(
	.param .b64 __internal_trig_reduction_slowpathd_param_0
)
;
.global .align 8 .b8 __cudart_i2opi_d[144] = {8, 93, 141, 31, 177, 95, 251, 107, 234, 146, 82, 138, 247, 57, 7, 61, 123, 241, 229, 235, 199, 186, 39, 117, 45, 234, 95, 158, 102, 63, 70, 79, 183, 9, 203, 39, 207, 126, 54, 109, 31, 109, 10, 90, 139, 17, 47, 239, 15, 152, 5, 222, 255, 151, 248, 31, 59, 40, 249, 189, 139, 95, 132, 156, 244, 57, 83, 131, 57, 214, 145, 57, 65, 126, 95, 180, 38, 112, 156, 233, 132, 68, 187, 46, 245, 53, 130, 232, 62, 167, 41, 177, 28, 235, 29, 254, 28, 146, 209, 9, 234, 46, 73, 6, 224, 210, 77, 66, 58, 110, 36, 183, 97, 197, 187, 222, 171, 99, 81, 254, 65, 144, 67, 60, 153, 149, 98, 219, 192, 221, 52, 245, 209, 87, 39, 252, 41, 21, 68, 78, 110, 131, 249, 162};
.global .align 16 .b8 __cudart_sin_cos_coeffs[128] = {70, 210, 176, 44, 241, 229, 90, 190, 146, 227, 172, 105, 227, 29, 199, 62, 161, 98, 219, 25, 160, 1, 42, 191, 24, 8, 17, 17, 17, 17, 129, 63, 84, 85, 85, 85, 85, 85, 197, 191, 0, 0, 0, 0, 0, 0, 0, 0, 0, 0, 0, 0, 0, 0, 0, 0, 100, 129, 253, 32, 131, 255, 168, 189, 40, 133, 239, 193, 167, 238, 33, 62, 217, 230, 6, 142, 79, 126, 146, 190, 233, 188, 221, 25, 160, 1, 250, 62, 71, 93, 193, 22, 108, 193, 86, 191, 81, 85, 85, 85, 85, 85, 165, 63, 0, 0, 0, 0, 0, 0, 224, 191, 0, 0, 0, 0, 0, 0, 240, 63};

.visible .entry _Z21initialize_boundariesPfS_fii(
	.param .u64 .ptr .align 1 _Z21initialize_boundariesPfS_fii_param_0,
	.param .u64 .ptr .align 1 _Z21initialize_boundariesPfS_fii_param_1,
	.param .f32 _Z21initialize_boundariesPfS_fii_param_2,
	.param .u32 _Z21initialize_boundariesPfS_fii_param_3,
	.param .u32 _Z21initialize_boundariesPfS_fii_param_4
)
{
	.reg .pred 	%p<7>;
	.reg .b32 	%r<23>;
	.reg .b32 	%f<3>;
	.reg .b64 	%rd<15>;
	.reg .b64 	%fd<39>;

	ld.param.u64 	%rd3, [_Z21initialize_boundariesPfS_fii_param_0];
	ld.param.u64 	%rd4, [_Z21initialize_boundariesPfS_fii_param_1];
	ld.param.f32 	%f1, [_Z21initialize_boundariesPfS_fii_param_2];
	ld.param.u32 	%r9, [_Z21initialize_boundariesPfS_fii_param_3];
	ld.param.u32 	%r10, [_Z21initialize_boundariesPfS_fii_param_4];
	mov.u32 	%r11, %ctaid.x;
	mov.u32 	%r1, %ntid.x;
	mov.u32 	%r12, %tid.x;
	mad.lo.s32 	%r21, %r11, %r1, %r12;
	setp.ge.s32 	%p1, %r21, %r10;
	@%p1 bra 	$L__BB0_7;
	cvt.f64.f32 	%fd9, %f1;
	add.f64 	%fd1, %fd9, %fd9;
	add.s32 	%r13, %r10, -1;
	cvt.rn.f64.s32 	%fd2, %r13;
	mov.u32 	%r14, %nctaid.x;
	mul.lo.s32 	%r3, %r1, %r14;
	cvta.to.global.u64 	%rd1, %rd4;
	cvta.to.global.u64 	%rd2, %rd3;
	mov.u64 	%rd7, __cudart_sin_cos_coeffs;
	mul.wide.s32 	%rd11, %r9, 4;
$L__BB0_2:
	cvt.rn.f64.s32 	%fd10, %r21;
	mul.f64 	%fd11, %fd1, %fd10;
	div.rn.f64 	%fd3, %fd11, %fd2;
	abs.f64 	%fd4, %fd3;
	setp.neu.f64 	%p2, %fd4, 0d7FF0000000000000;
	@%p2 bra 	$L__BB0_4;
	mov.f64 	%fd17, 0d0000000000000000;
	mul.rn.f64 	%fd38, %fd3, %fd17;
	mov.b32 	%r22, 0;
	bra.uni 	$L__BB0_6;
$L__BB0_4:
	mul.f64 	%fd12, %fd3, 0d3FE45F306DC9C883;
	cvt.rni.s32.f64 	%r22, %fd12;
	cvt.rn.f64.s32 	%fd13, %r22;
	fma.rn.f64 	%fd14, %fd13, 0dBFF921FB54442D18, %fd3;
	fma.rn.f64 	%fd15, %fd13, 0dBC91A62633145C00, %fd14;
	fma.rn.f64 	%fd38, %fd13, 0dB97B839A252049C0, %fd15;
	setp.ltu.f64 	%p3, %fd4, 0d41E0000000000000;
	@%p3 bra 	$L__BB0_6;
	{ // callseq 0, 0
	.param .b64 param0;
	st.param.f64 	[param0], %fd3;
	.param .align 16 .b8 retval0[16];
	call.uni (retval0), 
	__internal_trig_reduction_slowpathd, 
	(
	param0
	);
	ld.param.f64 	%fd38, [retval0];
	ld.param.b32 	%r22, [retval0+8];
	} // callseq 0
$L__BB0_6:
	shl.b32 	%r17, %r22, 6;
	cvt.u64.u32 	%rd5, %r17;
	and.b64  	%rd6, %rd5, 64;
	add.s64 	%rd8, %rd7, %rd6;
	mul.rn.f64 	%fd18, %fd38, %fd38;
	and.b32  	%r18, %r22, 1;
	setp.eq.b32 	%p4, %r18, 1;
	selp.f64 	%fd19, 0dBDA8FF8320FD8164, 0d3DE5DB65F9785EBA, %p4;
	ld.global.nc.v2.f64 	{%fd20, %fd21}, [%rd8];
	fma.rn.f64 	%fd22, %fd19, %fd18, %fd20;
	fma.rn.f64 	%fd23, %fd22, %fd18, %fd21;
	ld.global.nc.v2.f64 	{%fd24, %fd25}, [%rd8+16];
	fma.rn.f64 	%fd26, %fd23, %fd18, %fd24;
	fma.rn.f64 	%fd27, %fd26, %fd18, %fd25;
	ld.global.nc.v2.f64 	{%fd28, %fd29}, [%rd8+32];
	fma.rn.f64 	%fd30, %fd27, %fd18, %fd28;
	fma.rn.f64 	%fd31, %fd30, %fd18, %fd29;
	fma.rn.f64 	%fd32, %fd31, %fd38, %fd38;
	fma.rn.f64 	%fd33, %fd31, %fd18, 0d3FF0000000000000;
	selp.f64 	%fd34, %fd33, %fd32, %p4;
	and.b32  	%r19, %r22, 2;
	setp.eq.s32 	%p5, %r19, 0;
	mov.f64 	%fd35, 0d0000000000000000;
	sub.f64 	%fd36, %fd35, %fd34;
	selp.f64 	%fd37, %fd34, %fd36, %p5;
	cvt.rn.f32.f64 	%f2, %fd37;
	mul.lo.s32 	%r20, %r21, %r9;
	mul.wide.s32 	%rd9, %r20, 4;
	add.s64 	%rd10, %rd1, %rd9;
	st.global.f32 	[%rd10], %f2;
	add.s64 	%rd12, %rd10, %rd11;
	st.global.f32 	[%rd12+-4], %f2;
	add.s64 	%rd13, %rd2, %rd9;
	st.global.f32 	[%rd13], %f2;
	add.s64 	%rd14, %rd13, %rd11;
	st.global.f32 	[%rd14+-4], %f2;
	add.s32 	%r21, %r21, %r3;
	setp.lt.s32 	%p6, %r21, %r10;
	@%p6 bra 	$L__BB0_2;
$L__BB0_7:
	ret;

}
	// .globl	_Z13jacobi_kernelILi32ELi32EEvPfPKfS0_iii
.visible .entry _Z13jacobi_kernelILi32ELi32EEvPfPKfS0_iii(
	.param .u64 .ptr .align 1 _Z13jacobi_kernelILi32ELi32EEvPfPKfS0_iii_param_0,
	.param .u64 .ptr .align 1 _Z13jacobi_kernelILi32ELi32EEvPfPKfS0_iii_param_1,
	.param .u64 .ptr .align 1 _Z13jacobi_kernelILi32ELi32EEvPfPKfS0_iii_param_2,
	.param .u32 _Z13jacobi_kernelILi32ELi32EEvPfPKfS0_iii_param_3,
	.param .u32 _Z13jacobi_kernelILi32ELi32EEvPfPKfS0_iii_param_4,
	.param .u32 _Z13jacobi_kernelILi32ELi32EEvPfPKfS0_iii_param_5
)
{
	.reg .pred 	%p<7>;
	.reg .b32 	%r<24>;
	.reg .b32 	%f<18>;
	.reg .b64 	%rd<18>;

	ld.param.u64 	%rd5, [_Z13jacobi_kernelILi32ELi32EEvPfPKfS0_iii_param_0];
	ld.param.u64 	%rd3, [_Z13jacobi_kernelILi32ELi32EEvPfPKfS0_iii_param_1];
	ld.param.u64 	%rd4, [_Z13jacobi_kernelILi32ELi32EEvPfPKfS0_iii_param_2];
	ld.param.u32 	%r4, [_Z13jacobi_kernelILi32ELi32EEvPfPKfS0_iii_param_3];
	ld.param.u32 	%r5, [_Z13jacobi_kernelILi32ELi32EEvPfPKfS0_iii_param_4];
	ld.param.u32 	%r6, [_Z13jacobi_kernelILi32ELi32EEvPfPKfS0_iii_param_5];
	cvta.to.global.u64 	%rd1, %rd5;
	mov.u32 	%r7, %ctaid.y;
	mov.u32 	%r8, %ntid.y;
	mov.u32 	%r9, %tid.y;
	mad.lo.s32 	%r1, %r7, %r8, %r9;
	add.s32 	%r2, %r1, 1;
	mov.u32 	%r10, %ctaid.x;
	mov.u32 	%r11, %ntid.x;
	mov.u32 	%r12, %tid.x;
	mad.lo.s32 	%r3, %r10, %r11, %r12;
	setp.ge.s32 	%p1, %r2, %r5;
	mov.f32 	%f17, 0f00000000;
	@%p1 bra 	$L__BB1_7;
	setp.lt.s32 	%p2, %r3, 1;
	add.s32 	%r13, %r6, -1;
	setp.ge.s32 	%p3, %r3, %r13;
	or.pred  	%p4, %p2, %p3;
	@%p4 bra 	$L__BB1_7;
	cvta.to.global.u64 	%rd6, %rd3;
	mul.lo.s32 	%r14, %r6, %r2;
	add.s32 	%r15, %r14, %r3;
	mul.wide.s32 	%rd7, %r15, 4;
	add.s64 	%rd2, %rd6, %rd7;
	ld.global.nc.f32 	%f6, [%rd2+4];
	ld.global.nc.f32 	%f7, [%rd2+-4];
	add.f32 	%f8, %f6, %f7;
	add.s32 	%r16, %r14, %r6;
	mul.wide.s32 	%rd8, %r6, 4;
	add.s64 	%rd9, %rd2, %rd8;
	ld.global.nc.f32 	%f9, [%rd9];
	add.f32 	%f10, %f8, %f9;
	shl.b32 	%r17, %r6, 1;
	sub.s32 	%r18, %r16, %r17;
	add.s32 	%r19, %r18, %r3;
	mul.wide.s32 	%rd10, %r19, 4;
	add.s64 	%rd11, %rd6, %rd10;
	ld.global.nc.f32 	%f11, [%rd11];
	add.f32 	%f12, %f10, %f11;
	mul.f32 	%f1, %f12, 0f3E800000;
	add.s64 	%rd12, %rd1, %rd7;
	st.global.f32 	[%rd12], %f1;
	setp.ne.s32 	%p5, %r4, %r2;
	@%p5 bra 	$L__BB1_4;
	mad.lo.s32 	%r20, %r6, %r5, %r3;
	mul.wide.s32 	%rd13, %r20, 4;
	add.s64 	%rd14, %rd1, %rd13;
	st.global.f32 	[%rd14], %f1;
$L__BB1_4:
	add.s32 	%r21, %r1, 2;
	setp.ne.s32 	%p6, %r5, %r21;
	@%p6 bra 	$L__BB1_6;
	add.s32 	%r22, %r4, -1;
	mad.lo.s32 	%r23, %r6, %r22, %r3;
	mul.wide.s32 	%rd15, %r23, 4;
	add.s64 	%rd16, %rd1, %rd15;
	st.global.f32 	[%rd16], %f1;
$L__BB1_6:
	ld.global.nc.f32 	%f13, [%rd2];
	sub.f32 	%f14, %f1, %f13;
	mul.f32 	%f17, %f14, %f14;
$L__BB1_7:
	cvta.to.global.u64 	%rd17, %rd4;
	atom.global.add.f32 	%f15, [%rd17], %f17;
	ret;

}
.func  (.param .align 16 .b8 func_retval0[16]) __internal_trig_reduction_slowpathd(
	.param .b64 __internal_trig_reduction_slowpathd_param_0
)
{
	.local .align 8 .b8 	__local_depot2[40];
	.reg .b64 	%SP;
	.reg .b64 	%SPL;
	.reg .pred 	%p<10>;
	.reg .b32 	%r<47>;
	.reg .b64 	%rd<74>;
	.reg .b64 	%fd<5>;

	mov.u64 	%SPL, __local_depot2;
	ld.param.f64 	%fd4, [__internal_trig_reduction_slowpathd_param_0];
	add.u64 	%rd1, %SPL, 0;
	{
	.reg .b32 %temp; 
	mov.b64 	{%temp, %r1}, %fd4;
	}
	shr.u32 	%r2, %r1, 20;
	and.b32  	%r3, %r2, 2047;
	setp.eq.s32 	%p1, %r3, 2047;
	mov.b32 	%r46, 0;
	@%p1 bra 	$L__BB2_9;
	add.s32 	%r20, %r3, -1024;
	mov.b64 	%rd20, %fd4;
	shl.b64 	%rd2, %rd20, 11;
	shr.u32 	%r4, %r20, 6;
	sub.s32 	%r45, 15, %r4;
	sub.s32 	%r21, 19, %r4;
	setp.lt.u32 	%p2, %r20, 128;
	selp.b32 	%r6, 18, %r21, %p2;
	setp.ge.s32 	%p3, %r45, %r6;
	mov.b64 	%rd70, 0;
	@%p3 bra 	$L__BB2_4;
	add.s32 	%r23, %r6, %r4;
	neg.s32 	%r43, %r23;
	or.b64  	%rd3, %rd2, -9223372036854775808;
	mov.b64 	%rd70, 0;
	mov.b32 	%r42, 0;
	mov.u64 	%rd25, __cudart_i2opi_d;
	mov.u32 	%r44, %r45;
$L__BB2_3:
	.pragma "nounroll";
	mul.wide.s32 	%rd22, %r42, 8;
	add.s64 	%rd23, %rd1, %rd22;
	mul.wide.s32 	%rd24, %r44, 8;
	add.s64 	%rd26, %rd25, %rd24;
	ld.global.nc.u64 	%rd27, [%rd26];
	{
	.reg .u32 %r0, %r1, %r2, %r3, %alo, %ahi, %blo, %bhi, %clo, %chi;
	mov.b64 	{%alo,%ahi}, %rd27;
	mov.b64 	{%blo,%bhi}, %rd3;
	mov.b64 	{%clo,%chi}, %rd70;
	mad.lo.cc.u32 	%r0, %alo, %blo, %clo;
	madc.hi.cc.u32 	%r1, %alo, %blo, %chi;
	madc.hi.u32 	%r2, %alo, %bhi, 0;
	mad.lo.cc.u32 	%r1, %alo, %bhi, %r1;
	madc.hi.cc.u32 	%r2, %ahi, %blo, %r2;
	madc.hi.u32 	%r3, %ahi, %bhi, 0;
	mad.lo.cc.u32 	%r1, %ahi, %blo, %r1;
	madc.lo.cc.u32 	%r2, %ahi, %bhi, %r2;
	addc.u32 	%r3, %r3, 0;
	mov.b64 	%rd28, {%r0,%r1};
	mov.b64 	%rd70, {%r2,%r3};
	}
	st.local.u64 	[%rd23], %rd28;
	add.s32 	%r44, %r44, 1;
	add.s32 	%r43, %r43, 1;
	add.s32 	%r42, %r42, 1;
	setp.ne.s32 	%p4, %r43, -15;
	mov.u32 	%r45, %r6;
	@%p4 bra 	$L__BB2_3;
$L__BB2_4:
	cvt.s64.s32 	%rd29, %r45;
	cvt.u64.u32 	%rd30, %r4;
	add.s64 	%rd31, %rd30, %rd29;
	shl.b64 	%rd32, %rd31, 3;
	add.s64 	%rd33, %rd1, %rd32;
	st.local.u64 	[%rd33+-120], %rd70;
	and.b32  	%r15, %r2, 63;
	ld.local.u64 	%rd72, [%rd1+16];
	ld.local.u64 	%rd71, [%rd1+24];
	setp.eq.s32 	%p5, %r15, 0;
	@%p5 bra 	$L__BB2_6;
	shl.b64 	%rd34, %rd71, %r15;
	shr.u64 	%rd35, %rd72, 1;
	xor.b32  	%r24, %r15, 63;
	shr.u64 	%rd36, %rd35, %r24;
	or.b64  	%rd71, %rd34, %rd36;
	ld.local.u64 	%rd37, [%rd1+8];
	shl.b64 	%rd38, %rd72, %r15;
	shr.u64 	%rd39, %rd37, 1;
	shr.u64 	%rd40, %rd39, %r24;
	or.b64  	%rd72, %rd38, %rd40;
$L__BB2_6:
	and.b32  	%r25, %r1, -2147483648;
	shr.u64 	%rd41, %rd71, 62;
	cvt.u32.u64 	%r26, %rd41;
	mov.b64 	{%r27, %r28}, %rd71;
	mov.b64 	{%r29, %r30}, %rd72;
	shf.l.wrap.b32 	%r31, %r30, %r27, 2;
	shf.l.wrap.b32 	%r32, %r27, %r28, 2;
	mov.b64 	%rd42, {%r31, %r32};
	shl.b64 	%rd43, %rd72, 2;
	shr.u64 	%rd44, %rd42, 63;
	cvt.u32.u64 	%r33, %rd44;
	add.s32 	%r34, %r33, %r26;
	setp.eq.s32 	%p6, %r25, 0;
	neg.s32 	%r35, %r34;
	selp.b32 	%r46, %r34, %r35, %p6;
	setp.gt.s64 	%p7, %rd42, -1;
	mov.b64 	%rd45, 0;
	{
	.reg .u32 %r0, %r1, %r2, %r3, %a0, %a1, %a2, %a3, %b0, %b1, %b2, %b3;
	mov.b64 	{%a0,%a1}, %rd45;
	mov.b64 	{%a2,%a3}, %rd45;
	mov.b64 	{%b0,%b1}, %rd43;
	mov.b64 	{%b2,%b3}, %rd42;
	sub.cc.u32 	%r0, %a0, %b0;
	subc.cc.u32 	%r1, %a1, %b1;
	subc.cc.u32 	%r2, %a2, %b2;
	subc.u32 	%r3, %a3, %b3;
	mov.b64 	%rd46, {%r0,%r1};
	mov.b64 	%rd47, {%r2,%r3};
	}
	xor.b32  	%r36, %r25, -2147483648;
	selp.b64 	%rd73, %rd42, %rd47, %p7;
	selp.b64 	%rd14, %rd43, %rd46, %p7;
	selp.b32 	%r17, %r25, %r36, %p7;
	clz.b64 	%r37, %rd73;
	cvt.u64.u32 	%rd15, %r37;
	setp.eq.s32 	%p8, %r37, 0;
	@%p8 bra 	$L__BB2_8;
	cvt.u32.u64 	%r38, %rd15;
	and.b32  	%r39, %r38, 63;
	shl.b64 	%rd48, %rd73, %r39;
	shr.u64 	%rd49, %rd14, 1;
	not.b32 	%r40, %r38;
	and.b32  	%r41, %r40, 63;
	shr.u64 	%rd50, %rd49, %r41;
	or.b64  	%rd73, %rd48, %rd50;
$L__BB2_8:
	mov.b64 	%rd51, -3958705157555305931;
	{
	.reg .u32 %r0, %r1, %r2, %r3, %alo, %ahi, %blo, %bhi;
	mov.b64 	{%alo,%ahi}, %rd73;
	mov.b64 	{%blo,%bhi}, %rd51;
	mul.lo.u32 	%r0, %alo, %blo;
	mul.hi.u32 	%r1, %alo, %blo;
	mad.lo.cc.u32 	%r1, %alo, %bhi, %r1;
	madc.hi.u32 	%r2, %alo, %bhi, 0;
	mad.lo.cc.u32 	%r1, %ahi, %blo, %r1;
	madc.hi.cc.u32 	%r2, %ahi, %blo, %r2;
	madc.hi.u32 	%r3, %ahi, %bhi, 0;
	mad.lo.cc.u32 	%r2, %ahi, %bhi, %r2;
	addc.u32 	%r3, %r3, 0;
	mov.b64 	%rd52, {%r0,%r1};
	mov.b64 	%rd53, {%r2,%r3};
	}
	setp.gt.s64 	%p9, %rd53, 0;
	{
	.reg .u32 %r0, %r1, %r2, %r3, %a0, %a1, %a2, %a3, %b0, %b1, %b2, %b3;
	mov.b64 	{%a0,%a1}, %rd52;
	mov.b64 	{%a2,%a3}, %rd53;
	mov.b64 	{%b0,%b1}, %rd52;
	mov.b64 	{%b2,%b3}, %rd53;
	add.cc.u32 	%r0, %a0, %b0;
	addc.cc.u32 	%r1, %a1, %b1;
	addc.cc.u32 	%r2, %a2, %b2;
	addc.u32 	%r3, %a3, %b3;
	mov.b64 	%rd54, {%r0,%r1};
	mov.b64 	%rd55, {%r2,%r3};
	}
	selp.b64 	%rd56, %rd55, %rd53, %p9;
	selp.s64 	%rd57, -1, 0, %p9;
	sub.s64 	%rd58, %rd57, %rd15;
	cvt.u64.u32 	%rd59, %r17;
	shl.b64 	%rd60, %rd59, 32;
	add.s64 	%rd61, %rd56, 1;
	shr.u64 	%rd62, %rd61, 10;
	add.s64 	%rd63, %rd62, 1;
	shr.u64 	%rd64, %rd63, 1;
	shl.b64 	%rd65, %rd58, 52;
	add.s64 	%rd66, %rd65, %rd64;
	add.s64 	%rd67, %rd66, 4602678819172646912;
	or.b64  	%rd68, %rd67, %rd60;
	mov.b64 	%fd4, %rd68;
$L__BB2_9:
	st.param.f64 	[func_retval0], %fd4;
	st.param.b32 	[func_retval0+8], %r46;
	ret;

}


// ===== COMPILED SASS (sm_100) =====

	.target	sm_100

	.elftype	@"ET_EXEC"


//--------------------- .note.nv.tkinfo           --------------------------
	.section	.note.nv.tkinfo,"",@"SHT_NOTE"
	.sectionflags	@"SHF_NOTE_NV_TKINFO"
	.tkinfo
        /*0018*/ 	.word	0x00000002
        /*0030*/ 	.string	""
        /*0030*/ 	.string	"ptxas"
        /*0030*/ 	.string	"Cuda compilation tools, release 13.0, V13.0.88"
        /*0030*/ 	.string	"Build cuda_13.0.r13.0/compiler.36424714_0"
        /*0030*/ 	.string	"-arch sm_100 -m 64 "



//--------------------- .note.nv.cuinfo           --------------------------
	.section	.note.nv.cuinfo,"",@"SHT_NOTE"
	.sectionflags	@"SHF_NOTE_NV_CUINFO"
        /*0018*/ 	.short	0x0002
        /*001a*/ 	.short	0x0064
        /*001c*/ 	.short	0x0082
	.zero		2


//--------------------- .nv.info                  --------------------------
	.section	.nv.info,"",@"SHT_CUDA_INFO"
	.align	4


	//----- nvinfo : EIATTR_REGCOUNT
	.align		4
        /*0000*/ 	.byte	0x04, 0x2f
        /*0002*/ 	.short	(.L_3 - .L_2)
	.align		4
.L_2:
        /*0004*/ 	.word	index@(_Z21initialize_boundariesPfS_fii)
        /*0008*/ 	.word	0x00000020


	//----- nvinfo : EIATTR_FRAME_SIZE
	.align		4
.L_3:
        /*000c*/ 	.byte	0x04, 0x11
        /*000e*/ 	.short	(.L_5 - .L_4)
	.align		4
.L_4:
        /*0010*/ 	.word	index@($_Z21initialize_boundariesPfS_fii$__internal_trig_reduction_slowpathd)
        /*0014*/ 	.word	0x00000028


	//----- nvinfo : EIATTR_FRAME_SIZE
	.align		4
.L_5:
        /*0018*/ 	.byte	0x04, 0x11
        /*001a*/ 	.short	(.L_7 - .L_6)
	.align		4
.L_6:
        /*001c*/ 	.word	index@($__internal_0_$__cuda_sm20_div_rn_f64_full)
        /*0020*/ 	.word	0x00000028


	//----- nvinfo : EIATTR_FRAME_SIZE
	.align		4
.L_7:
        /*0024*/ 	.byte	0x04, 0x11
        /*0026*/ 	.short	(.L_9 - .L_8)
	.align		4
.L_8:
        /*0028*/ 	.word	index@(_Z21initialize_boundariesPfS_fii)
        /*002c*/ 	.word	0x00000028


	//----- nvinfo : EIATTR_REGCOUNT
	.align		4
.L_9:
        /*0030*/ 	.byte	0x04, 0x2f
        /*0032*/ 	.short	(.L_11 - .L_10)
	.align		4
.L_10:
        /*0034*/ 	.word	index@(_Z13jacobi_kernelILi32ELi32EEvPfPKfS0_iii)
        /*0038*/ 	.word	0x00000016


	//----- nvinfo : EIATTR_FRAME_SIZE
	.align		4
.L_11:
        /*003c*/ 	.byte	0x04, 0x11
        /*003e*/ 	.short	(.L_13 - .L_12)
	.align		4
.L_12:
        /*0040*/ 	.word	index@(_Z13jacobi_kernelILi32ELi32EEvPfPKfS0_iii)
        /*0044*/ 	.word	0x00000000


	//----- nvinfo : EIATTR_MIN_STACK_SIZE
	.align		4
.L_13:
        /*0048*/ 	.byte	0x04, 0x12
        /*004a*/ 	.short	(.L_15 - .L_14)
	.align		4
.L_14:
        /*004c*/ 	.word	index@(_Z13jacobi_kernelILi32ELi32EEvPfPKfS0_iii)
        /*0050*/ 	.word	0x00000000


	//----- nvinfo : EIATTR_MIN_STACK_SIZE
	.align		4
.L_15:
        /*0054*/ 	.byte	0x04, 0x12
        /*0056*/ 	.short	(.L_17 - .L_16)
	.align		4
.L_16:
        /*0058*/ 	.word	index@(_Z21initialize_boundariesPfS_fii)
        /*005c*/ 	.word	0x00000028
.L_17:


//--------------------- .nv.compat                --------------------------
	.section	.nv.compat,"",@"SHT_CUDA_COMPAT_INFO"
	.align	4
        /*0000*/ 	.byte	0x02, 0x09, 0x00, 0x00, 0x02, 0x02, 0x01, 0x00, 0x02, 0x05, 0x05, 0x00, 0x03, 0x07, 0x01, 0x01
        /*0010*/ 	.byte	0x02, 0x03, 0x00, 0x00, 0x02, 0x06, 0x01, 0x00, 0x04, 0x0b, 0x08, 0x00, 0x01, 0x00, 0x00, 0x00
        /*0020*/ 	.byte	0x00, 0x00, 0x00, 0x00


//--------------------- .nv.info._Z13jacobi_kernelILi32ELi32EEvPfPKfS0_iii --------------------------
	.section	.nv.info._Z13jacobi_kernelILi32ELi32EEvPfPKfS0_iii,"",@"SHT_CUDA_INFO"
	.sectionflags	@""
	.align	4


	//----- nvinfo : EIATTR_CUDA_API_VERSION
	.align		4
        /*0000*/ 	.byte	0x04, 0x37
        /*0002*/ 	.short	(.L_19 - .L_18)
.L_18:
        /*0004*/ 	.word	0x00000082


	//----- nvinfo : EIATTR_KPARAM_INFO
	.align		4
.L_19:
        /*0008*/ 	.byte	0x04, 0x17
        /*000a*/ 	.short	(.L_21 - .L_20)
.L_20:
        /*000c*/ 	.word	0x00000000
        /*0010*/ 	.short	0x0005
        /*0012*/ 	.short	0x0020
        /*0014*/ 	.byte	0x00, 0xf0, 0x11, 0x00


	//----- nvinfo : EIATTR_KPARAM_INFO
	.align		4
.L_21:
        /*0018*/ 	.byte	0x04, 0x17
        /*001a*/ 	.short	(.L_23 - .L_22)
.L_22:
        /*001c*/ 	.word	0x00000000
        /*0020*/ 	.short	0x0004
        /*0022*/ 	.short	0x001c
        /*0024*/ 	.byte	0x00, 0xf0, 0x11, 0x00


	//----- nvinfo : EIATTR_KPARAM_INFO
	.align		4
.L_23:
        /*0028*/ 	.byte	0x04, 0x17
        /*002a*/ 	.short	(.L_25 - .L_24)
.L_24:
        /*002c*/ 	.word	0x00000000
        /*0030*/ 	.short	0x0003
        /*0032*/ 	.short	0x0018
        /*0034*/ 	.byte	0x00, 0xf0, 0x11, 0x00


	//----- nvinfo : EIATTR_KPARAM_INFO
	.align		4
.L_25:
        /*0038*/ 	.byte	0x04, 0x17
        /*003a*/ 	.short	(.L_27 - .L_26)
.L_26:
        /*003c*/ 	.word	0x00000000
        /*0040*/ 	.short	0x0002
        /*0042*/ 	.short	0x0010
        /*0044*/ 	.byte	0x00, 0xf5, 0x21, 0x00


	//----- nvinfo : EIATTR_KPARAM_INFO
	.align		4
.L_27:
        /*0048*/ 	.byte	0x04, 0x17
        /*004a*/ 	.short	(.L_29 - .L_28)
.L_28:
        /*004c*/ 	.word	0x00000000
        /*0050*/ 	.short	0x0001
        /*0052*/ 	.short	0x0008
        /*0054*/ 	.byte	0x00, 0xf5, 0x21, 0x00


	//----- nvinfo : EIATTR_KPARAM_INFO
	.align		4
.L_29:
        /*0058*/ 	.byte	0x04, 0x17
        /*005a*/ 	.short	(.L_31 - .L_30)
.L_30:
        /*005c*/ 	.word	0x00000000
        /*0060*/ 	.short	0x0000
        /*0062*/ 	.short	0x0000
        /*0064*/ 	.byte	0x00, 0xf5, 0x21, 0x00


	//----- nvinfo : EIATTR_SPARSE_MMA_MASK
	.align		4
.L_31:
        /*0068*/ 	.byte	0x03, 0x50
        /*006a*/ 	.short	0x0000


	//----- nvinfo : EIATTR_MAXREG_COUNT
	.align		4
        /*006c*/ 	.byte	0x03, 0x1b
        /*006e*/ 	.short	0x00ff


	//----- nvinfo : EIATTR_MERCURY_ISA_VERSION
	.align		4
        /*0070*/ 	.byte	0x03, 0x5f
        /*0072*/ 	.short	0x0101


	//----- nvinfo : EIATTR_VRC_CTA_INIT_COUNT
	.align		4
        /*0074*/ 	.byte	0x02, 0x4a
	.zero		1
	.zero		1


	//----- nvinfo : EIATTR_EXIT_INSTR_OFFSETS
	.align		4
        /*0078*/ 	.byte	0x04, 0x1c
        /*007a*/ 	.short	(.L_33 - .L_32)


	//   ....[0]....
.L_32:
        /*007c*/ 	.word	0x00000390


	//----- nvinfo : EIATTR_CRS_STACK_SIZE
	.align		4
.L_33:
        /*0080*/ 	.byte	0x04, 0x1e
        /*0082*/ 	.short	(.L_35 - .L_34)
.L_34:
        /*0084*/ 	.word	0x00000000


	//----- nvinfo : EIATTR_CBANK_PARAM_SIZE
	.align		4
.L_35:
        /*0088*/ 	.byte	0x03, 0x19
        /*008a*/ 	.short	0x0024


	//----- nvinfo : EIATTR_PARAM_CBANK
	.align		4
        /*008c*/ 	.byte	0x04, 0x0a
        /*008e*/ 	.short	(.L_37 - .L_36)
	.align		4
.L_36:
        /*0090*/ 	.word	index@(.nv.constant0._Z13jacobi_kernelILi32ELi32EEvPfPKfS0_iii)
        /*0094*/ 	.short	0x0380
        /*0096*/ 	.short	0x0024


	//----- nvinfo : EIATTR_SW_WAR
	.align		4
.L_37:
        /*0098*/ 	.byte	0x04, 0x36
        /*009a*/ 	.short	(.L_39 - .L_38)
.L_38:
        /*009c*/ 	.word	0x00000008
.L_39:


//--------------------- .nv.info._Z21initialize_boundariesPfS_fii --------------------------
	.section	.nv.info._Z21initialize_boundariesPfS_fii,"",@"SHT_CUDA_INFO"
	.sectionflags	@""
	.align	4


	//----- nvinfo : EIATTR_CUDA_API_VERSION
	.align		4
        /*0000*/ 	.byte	0x04, 0x37
        /*0002*/ 	.short	(.L_41 - .L_40)
.L_40:
        /*0004*/ 	.word	0x00000082


	//----- nvinfo : EIATTR_KPARAM_INFO
	.align		4
.L_41:
        /*0008*/ 	.byte	0x04, 0x17
        /*000a*/ 	.short	(.L_43 - .L_42)
.L_42:
        /*000c*/ 	.word	0x00000000
        /*0010*/ 	.short	0x0004
        /*0012*/ 	.short	0x0018
        /*0014*/ 	.byte	0x00, 0xf0, 0x11, 0x00


	//----- nvinfo : EIATTR_KPARAM_INFO
	.align		4
.L_43:
        /*0018*/ 	.byte	0x04, 0x17
        /*001a*/ 	.short	(.L_45 - .L_44)
.L_44:
        /*001c*/ 	.word	0x00000000
        /*0020*/ 	.short	0x0003
        /*0022*/ 	.short	0x0014
        /*0024*/ 	.byte	0x00, 0xf0, 0x11, 0x00


	//----- nvinfo : EIATTR_KPARAM_INFO
	.align		4
.L_45:
        /*0028*/ 	.byte	0x04, 0x17
        /*002a*/ 	.short	(.L_47 - .L_46)
.L_46:
        /*002c*/ 	.word	0x00000000
        /*0030*/ 	.short	0x0002
        /*0032*/ 	.short	0x0010
        /*0034*/ 	.byte	0x00, 0xf0, 0x11, 0x00


	//----- nvinfo : EIATTR_KPARAM_INFO
	.align		4
.L_47:
        /*0038*/ 	.byte	0x04, 0x17
        /*003a*/ 	.short	(.L_49 - .L_48)
.L_48:
        /*003c*/ 	.word	0x00000000
        /*0040*/ 	.short	0x0001
        /*0042*/ 	.short	0x0008
        /*0044*/ 	.byte	0x00, 0xf5, 0x21, 0x00


	//----- nvinfo : EIATTR_KPARAM_INFO
	.align		4
.L_49:
        /*0048*/ 	.byte	0x04, 0x17
        /*004a*/ 	.short	(.L_51 - .L_50)
.L_50:
        /*004c*/ 	.word	0x00000000
        /*0050*/ 	.short	0x0000
        /*0052*/ 	.short	0x0000
        /*0054*/ 	.byte	0x00, 0xf5, 0x21, 0x00


	//----- nvinfo : EIATTR_SPARSE_MMA_MASK
	.align		4
.L_51:
        /*0058*/ 	.byte	0x03, 0x50
        /*005a*/ 	.short	0x0000


	//----- nvinfo : EIATTR_MAXREG_COUNT
	.align		4
        /*005c*/ 	.byte	0x03, 0x1b
        /*005e*/ 	.short	0x00ff


	//----- nvinfo : EIATTR_MERCURY_ISA_VERSION
	.align		4
        /*0060*/ 	.byte	0x03, 0x5f
        /*0062*/ 	.short	0x0101


	//----- nvinfo : EIATTR_VRC_CTA_INIT_COUNT
	.align		4
        /*0064*/ 	.byte	0x02, 0x4a
	.zero		1
	.zero		1


	//----- nvinfo : EIATTR_EXIT_INSTR_OFFSETS
	.align		4
        /*0068*/ 	.byte	0x04, 0x1c
        /*006a*/ 	.short	(.L_53 - .L_52)


	//   ....[0]....
.L_52:
        /*006c*/ 	.word	0x00000080


	//   ....[1]....
        /*0070*/ 	.word	0x000006f0


	//----- nvinfo : EIATTR_CRS_STACK_SIZE
	.align		4
.L_53:
        /*0074*/ 	.byte	0x04, 0x1e
        /*0076*/ 	.short	(.L_55 - .L_54)
.L_54:
        /*0078*/ 	.word	0x00000000


	//----- nvinfo : EIATTR_CBANK_PARAM_SIZE
	.align		4
.L_55:
        /*007c*/ 	.byte	0x03, 0x19
        /*007e*/ 	.short	0x001c


	//----- nvinfo : EIATTR_PARAM_CBANK
	.align		4
        /*0080*/ 	.byte	0x04, 0x0a
        /*0082*/ 	.short	(.L_57 - .L_56)
	.align		4
.L_56:
        /*0084*/ 	.word	index@(.nv.constant0._Z21initialize_boundariesPfS_fii)
        /*0088*/ 	.short	0x0380
        /*008a*/ 	.short	0x001c


	//----- nvinfo : EIATTR_SW_WAR
	.align		4
.L_57:
        /*008c*/ 	.byte	0x04, 0x36
        /*008e*/ 	.short	(.L_59 - .L_58)
.L_58:
        /*0090*/ 	.word	0x00000008
.L_59:


//--------------------- .nv.callgraph             --------------------------
	.section	.nv.callgraph,"",@"SHT_CUDA_CALLGRAPH"
	.align	4
	.sectionentsize	8
	.align		4
        /*0000*/ 	.word	0x00000000
	.align		4
        /*0004*/ 	.word	0xffffffff
	.align		4
        /*0008*/ 	.word	0x00000000
	.align		4
        /*000c*/ 	.word	0xfffffffe
	.align		4
        /*0010*/ 	.word	0x00000000
	.align		4
        /*0014*/ 	.word	0xfffffffd
	.align		4
        /*0018*/ 	.word	0x00000000
	.align		4
        /*001c*/ 	.word	0xfffffffc


//--------------------- .nv.constant4             --------------------------
	.section	.nv.constant4,"a",@progbits
	.align	8
	.align		8
.nv.constant4:
        /*0000*/ 	.dword	__cudart_i2opi_d
	.align		8
        /*0008*/ 	.dword	__cudart_sin_cos_coeffs


//--------------------- .text._Z13jacobi_kernelILi32ELi32EEvPfPKfS0_iii --------------------------
	.section	.text._Z13jacobi_kernelILi32ELi32EEvPfPKfS0_iii,"ax",@progbits
	.align	128
        .global         _Z13jacobi_kernelILi32ELi32EEvPfPKfS0_iii
        .type           _Z13jacobi_kernelILi32ELi32EEvPfPKfS0_iii,@function
        .size           _Z13jacobi_kernelILi32ELi32EEvPfPKfS0_iii,(.L_x_23 - _Z13jacobi_kernelILi32ELi32EEvPfPKfS0_iii)
        .other          _Z13jacobi_kernelILi32ELi32EEvPfPKfS0_iii,@"STO_CUDA_ENTRY STV_DEFAULT"
_Z13jacobi_kernelILi32ELi32EEvPfPKfS0_iii:
.text._Z13jacobi_kernelILi32ELi32EEvPfPKfS0_iii:
[----:B------:R-:W-:Y:S01]  /*0000*/  LDC R1, c[0x0][0x37c] ;  /* 0x0000df00ff017b82 */ /* 0x000fe20000000800 */
[----:B------:R-:W0:Y:S07]  /*0010*/  S2R R5, SR_TID.X ;  /* 0x0000000000057919 */ /* 0x000e2e0000002100 */
[----:B------:R-:W1:Y:S01]  /*0020*/  LDC R8, c[0x0][0x364] ;  /* 0x0000d900ff087b82 */ /* 0x000e620000000800 */
[----:B------:R-:W2:Y:S01]  /*0030*/  LDCU UR6, c[0x0][0x39c] ;  /* 0x00007380ff0677ac */ /* 0x000ea20008000800 */
[----:B------:R-:W-:Y:S01]  /*0040*/  BSSY.RECONVERGENT B0, `(.L_x_0) ;  /* 0x0000033000007945 */ /* 0x000fe20003800200 */
[----:B------:R-:W1:Y:S01]  /*0050*/  S2R R3, SR_TID.Y ;  /* 0x0000000000037919 */ /* 0x000e620000002200 */
[----:B------:R-:W-:-:S04]  /*0060*/  HFMA2 R11, -RZ, RZ, 0, 0 ;  /* 0x00000000ff0b7431 */ /* 0x000fc800000001ff */
[----:B------:R-:W0:Y:S08]  /*0070*/  S2UR UR5, SR_CTAID.X ;  /* 0x00000000000579c3 */ /* 0x000e300000002500 */
[----:B------:R-:W0:Y:S08]  /*0080*/  LDC R0, c[0x0][0x360] ;  /* 0x0000d800ff007b82 */ /* 0x000e300000000800 */
[----:B------:R-:W3:Y:S08]  /*0090*/  LDC R9, c[0x0][0x3a0] ;  /* 0x0000e800ff097b82 */ /* 0x000ef00000000800 */
[----:B------:R-:W1:Y:S01]  /*00a0*/  S2UR UR4, SR_CTAID.Y ;  /* 0x00000000000479c3 */ /* 0x000e620000002600 */
[----:B0-----:R-:W-:Y:S01]  /*00b0*/  IMAD R0, R0, UR5, R5 ;  /* 0x0000000500007c24 */ /* 0x001fe2000f8e0205 */
[----:B---3--:R-:W-:-:S04]  /*00c0*/  IADD3 R5, PT, PT, R9, -0x1, RZ ;  /* 0xffffffff09057810 */ /* 0x008fc80007ffe0ff */
[----:B------:R-:W-:Y:S01]  /*00d0*/  ISETP.GE.AND P0, PT, R0, R5, PT ;  /* 0x000000050000720c */ /* 0x000fe20003f06270 */
[----:B-1----:R-:W-:-:S03]  /*00e0*/  IMAD R8, R8, UR4, R3 ;  /* 0x0000000408087c24 */ /* 0x002fc6000f8e0203 */
[----:B------:R-:W-:Y:S01]  /*00f0*/  ISETP.LT.OR P0, PT, R0, 0x1, P0 ;  /* 0x000000010000780c */ /* 0x000fe20000701670 */
[----:B------:R-:W0:Y:S01]  /*0100*/  LDC.64 R2, c[0x0][0x390] ;  /* 0x0000e400ff027b82 */ /* 0x000e220000000a00 */
[----:B------:R-:W1:Y:S01]  /*0110*/  LDCU.64 UR4, c[0x0][0x358] ;  /* 0x00006b00ff0477ac */ /* 0x000e620008000a00 */
[----:B------:R-:W-:-:S04]  /*0120*/  IADD3 R10, PT, PT, R8, 0x1, RZ ;  /* 0x00000001080a7810 */ /* 0x000fc80007ffe0ff */
[----:B--2---:R-:W-:-:S13]  /*0130*/  ISETP.GE.OR P0, PT, R10, UR6, P0 ;  /* 0x000000060a007c0c */ /* 0x004fda0008706670 */
[----:B-1----:R-:W-:Y:S05]  /*0140*/  @P0 BRA `(.L_x_1) ;  /* 0x0000000000880947 */ /* 0x002fea0003800000 */
[----:B------:R-:W1:Y:S01]  /*0150*/  LDC.64 R6, c[0x0][0x388] ;  /* 0x0000e200ff067b82 */ /* 0x000e620000000a00 */
[CC--:B------:R-:W-:Y:S01]  /*0160*/  IMAD R4, R10.reuse, R9.reuse, R9 ;  /* 0x000000090a047224 */ /* 0x0c0fe200078e0209 */
[----:B------:R-:W-:Y:S01]  /*0170*/  IADD3 R13, PT, PT, -R9, RZ, RZ ;  /* 0x000000ff090d7210 */ /* 0x000fe20007ffe1ff */
[----:B------:R-:W-:-:S03]  /*0180*/  IMAD R11, R10, R9, R0 ;  /* 0x000000090a0b7224 */ /* 0x000fc600078e0200 */
[----:B------:R-:W-:Y:S02]  /*0190*/  LEA R13, R13, R4, 0x1 ;  /* 0x000000040d0d7211 */ /* 0x000fe400078e08ff */
[----:B------:R-:W2:Y:S02]  /*01a0*/  LDC R19, c[0x0][0x398] ;  /* 0x0000e600ff137b82 */ /* 0x000ea40000000800 */
[----:B------:R-:W-:Y:S01]  /*01b0*/  IADD3 R15, PT, PT, R0, R13, RZ ;  /* 0x0000000d000f7210 */ /* 0x000fe20007ffe0ff */
[----:B-1----:R-:W-:-:S05]  /*01c0*/  IMAD.WIDE R4, R11, 0x4, R6 ;  /* 0x000000040b047825 */ /* 0x002fca00078e0206 */
[----:B------:R-:W3:Y:S01]  /*01d0*/  LDG.E.CONSTANT R16, desc[UR4][R4.64+0x4] ;  /* 0x0000040404107981 */ /* 0x000ee2000c1e9900 */
[----:B------:R-:W-:-:S03]  /*01e0*/  IMAD.WIDE R12, R9, 0x4, R4 ;  /* 0x00000004090c7825 */ /* 0x000fc600078e0204 */
[----:B------:R-:W3:Y:S01]  /*01f0*/  LDG.E.CONSTANT R17, desc[UR4][R4.64+-0x4] ;  /* 0xfffffc0404117981 */ /* 0x000ee2000c1e9900 */
[----:B------:R-:W-:Y:S01]  /*0200*/  IMAD.WIDE R14, R15, 0x4, R6 ;  /* 0x000000040f0e7825 */ /* 0x000fe200078e0206 */
[----:B------:R-:W-:Y:S01]  /*0210*/  IADD3 R8, PT, PT, R8, 0x2, RZ ;  /* 0x0000000208087810 */ /* 0x000fe20007ffe0ff */
[----:B------:R-:W1:Y:S01]  /*0220*/  LDC.64 R6, c[0x0][0x380] ;  /* 0x0000e000ff067b82 */ /* 0x000e620000000a00 */
[----:B------:R-:W4:Y:S04]  /*0230*/  LDG.E.CONSTANT R13, desc[UR4][R12.64] ;  /* 0x000000040c0d7981 */ /* 0x000f28000c1e9900 */
[----:B------:R-:W5:Y:S04]  /*0240*/  LDG.E.CONSTANT R15, desc[UR4][R14.64] ;  /* 0x000000040e0f7981 */ /* 0x000f68000c1e9900 */
[----:B------:R1:W5:Y:S01]  /*0250*/  LDG.E.CONSTANT R18, desc[UR4][R4.64] ;  /* 0x0000000404127981 */ /* 0x000362000c1e9900 */
[----:B------:R-:W-:-:S02]  /*0260*/  ISETP.NE.AND P1, PT, R8, UR6, PT ;  /* 0x0000000608007c0c */ /* 0x000fc4000bf25270 */
[----:B--2---:R-:W-:-:S11]  /*0270*/  ISETP.NE.AND P0, PT, R10, R19, PT ;  /* 0x000000130a00720c */ /* 0x004fd60003f05270 */
[----:B------:R-:W-:Y:S01]  /*0280*/  @!P1 IADD3 R8, PT, PT, R19, -0x1, RZ ;  /* 0xffffffff13089810 */ /* 0x000fe20007ffe0ff */
[----:B-1----:R-:W-:-:S04]  /*0290*/  IMAD.WIDE R4, R11, 0x4, R6 ;  /* 0x000000040b047825 */ /* 0x002fc800078e0206 */
[----:B---3--:R-:W-:Y:S01]  /*02a0*/  FADD R16, R16, R17 ;  /* 0x0000001110107221 */ /* 0x008fe20000000000 */
[----:B------:R-:W-:-:S03]  /*02b0*/  @!P1 IMAD R17, R8, R9, R0 ;  /* 0x0000000908119224 */ /* 0x000fc600078e0200 */
[----:B----4-:R-:W-:-:S04]  /*02c0*/  FADD R16, R16, R13 ;  /* 0x0000000d10107221 */ /* 0x010fc80000000000 */
[----:B-----5:R-:W-:Y:S01]  /*02d0*/  FADD R16, R16, R15 ;  /* 0x0000000f10107221 */ /* 0x020fe20000000000 */
[----:B------:R-:W-:-:S03]  /*02e0*/  @!P0 IMAD R15, R9, UR6, R0 ;  /* 0x00000006090f8c24 */ /* 0x000fc6000f8e0200 */
[----:B------:R-:W-:Y:S01]  /*02f0*/  FMUL R13, R16, 0.25 ;  /* 0x3e800000100d7820 */ /* 0x000fe20000400000 */
[----:B------:R-:W-:-:S04]  /*0300*/  @!P0 IMAD.WIDE R8, R15, 0x4, R6 ;  /* 0x000000040f088825 */ /* 0x000fc800078e0206 */
[----:B------:R-:W-:Y:S01]  /*0310*/  FADD R18, R13, -R18 ;  /* 0x800000120d127221 */ /* 0x000fe20000000000 */
[----:B------:R-:W-:Y:S01]  /*0320*/  @!P1 IMAD.WIDE R6, R17, 0x4, R6 ;  /* 0x0000000411069825 */ /* 0x000fe200078e0206 */
[----:B------:R1:W-:Y:S03]  /*0330*/  STG.E desc[UR4][R4.64], R13 ;  /* 0x0000000d04007986 */ /* 0x0003e6000c101904 */
[----:B------:R-:W-:Y:S01]  /*0340*/  FMUL R11, R18, R18 ;  /* 0x00000012120b7220 */ /* 0x000fe20000400000 */
[----:B------:R1:W-:Y:S04]  /*0350*/  @!P0 STG.E desc[UR4][R8.64], R13 ;  /* 0x0000000d08008986 */ /* 0x0003e8000c101904 */
[----:B------:R1:W-:Y:S02]  /*0360*/  @!P1 STG.E desc[UR4][R6.64], R13 ;  /* 0x0000000d06009986 */ /* 0x0003e4000c101904 */
.L_x_1:
[----:B------:R-:W-:Y:S05]  /*0370*/  BSYNC.RECONVERGENT B0 ;  /* 0x0000000000007941 */ /* 0x000fea0003800200 */
.L_x_0:
[----:B0-----:R-:W-:Y:S01]  /*0380*/  REDG.E.ADD.F32.FTZ.RN.STRONG.GPU desc[UR4][R2.64], R11 ;  /* 0x0000000b020079a6 */ /* 0x001fe2000c12f304 */
[----:B------:R-:W-:Y:S05]  /*0390*/  EXIT ;  /* 0x000000000000794d */ /* 0x000fea0003800000 */
.L_x_2:
[----:B------:R-:W-:-:S00]  /*03a0*/  BRA `(.L_x_2) ;  /* 0xfffffffc00fc7947 */ /* 0x000fc0000383ffff */
[----:B------:R-:W-:-:S00]  /*03b0*/  NOP ;  /* 0x0000000000007918 */ /* 0x000fc00000000000 */
        /* <DEDUP_REMOVED lines=12> */
.L_x_23:


//--------------------- .text._Z21initialize_boundariesPfS_fii --------------------------
	.section	.text._Z21initialize_boundariesPfS_fii,"ax",@progbits
	.align	128
        .global         _Z21initialize_boundariesPfS_fii
        .type           _Z21initialize_boundariesPfS_fii,@function
        .size           _Z21initialize_boundariesPfS_fii,(.L_x_22 - _Z21initialize_boundariesPfS_fii)
        .other          _Z21initialize_boundariesPfS_fii,@"STO_CUDA_ENTRY STV_DEFAULT"
_Z21initialize_boundariesPfS_fii:
.text._Z21initialize_boundariesPfS_fii:
[----:B------:R-:W0:Y:S01]  /*0000*/  LDC R1, c[0x0][0x37c] ;  /* 0x0000df00ff017b82 */ /* 0x000e220000000800 */
[----:B------:R-:W1:Y:S07]  /*0010*/  S2R R23, SR_TID.X ;  /* 0x0000000000177919 */ /* 0x000e6e0000002100 */
[----:B------:R-:W1:Y:S01]  /*0020*/  S2UR UR5, SR_CTAID.X ;  /* 0x00000000000579c3 */ /* 0x000e620000002500 */
[----:B------:R-:W2:Y:S01]  /*0030*/  LDCU UR4, c[0x0][0x398] ;  /* 0x00007300ff0477ac */ /* 0x000ea20008000800 */
[----:B0-----:R-:W-:-:S06]  /*0040*/  VIADD R1, R1, 0xffffffd8 ;  /* 0xffffffd801017836 */ /* 0x001fcc0000000000 */
[----:B------:R-:W1:Y:S02]  /*0050*/  LDC R0, c[0x0][0x360] ;  /* 0x0000d800ff007b82 */ /* 0x000e640000000800 */
[----:B-1----:R-:W-:-:S05]  /*0060*/  IMAD R23, R0, UR5, R23 ;  /* 0x0000000500177c24 */ /* 0x002fca000f8e0217 */
[----:B--2---:R-:W-:-:S13]  /*0070*/  ISETP.GE.AND P0, PT, R23, UR4, PT ;  /* 0x0000000417007c0c */ /* 0x004fda000bf06270 */
[----:B------:R-:W-:Y:S05]  /*0080*/  @P0 EXIT ;  /* 0x000000000000094d */ /* 0x000fea0003800000 */
[----:B------:R-:W0:Y:S01]  /*0090*/  LDCU UR6, c[0x0][0x390] ;  /* 0x00007200ff0677ac */ /* 0x000e220008000800 */
[----:B------:R-:W1:Y:S01]  /*00a0*/  LDC R22, c[0x0][0x394] ;  /* 0x0000e500ff167b82 */ /* 0x000e620000000800 */
[----:B------:R-:W-:Y:S01]  /*00b0*/  UIADD3 UR4, UPT, UPT, UR4, -0x1, URZ ;  /* 0xffffffff04047890 */ /* 0x000fe2000fffe0ff */
[----:B------:R-:W2:Y:S06]  /*00c0*/  LDCU UR5, c[0x0][0x370] ;  /* 0x00006e00ff0577ac */ /* 0x000eac0008000800 */
[----:B------:R-:W3:Y:S01]  /*00d0*/  LDC.64 R2, c[0x0][0x380] ;  /* 0x0000e000ff027b82 */ /* 0x000ee20000000a00 */
[----:B------:R-:W4:Y:S01]  /*00e0*/  LDCU UR10, c[0x0][0x398] ;  /* 0x00007300ff0a77ac */ /* 0x000f220008000800 */
[----:B------:R-:W-:Y:S01]  /*00f0*/  I2F.F64 R18, UR4 ;  /* 0x0000000400127d12 */ /* 0x000fe20008201c00 */
[----:B------:R-:W1:Y:S05]  /*0100*/  LDCU.64 UR8, c[0x4][0x8] ;  /* 0x01000100ff0877ac */ /* 0x000e6a0008000a00 */
[----:B------:R-:W1:Y:S02]  /*0110*/  LDC.64 R16, c[0x0][0x388] ;  /* 0x0000e200ff107b82 */ /* 0x000e640000000a00 */
[----:B0-----:R-:W0:Y:S01]  /*0120*/  F2F.F64.F32 R20, UR6 ;  /* 0x0000000600147d10 */ /* 0x001e220008201800 */
[----:B------:R-:W1:Y:S01]  /*0130*/  LDCU.64 UR6, c[0x0][0x358] ;  /* 0x00006b00ff0677ac */ /* 0x000e620008000a00 */
[----:B--2---:R-:W-:Y:S01]  /*0140*/  IMAD R0, R0, UR5, RZ ;  /* 0x0000000500007c24 */ /* 0x004fe2000f8e02ff */
[----:B0---4-:R-:W-:-:S11]  /*0150*/  DADD R20, R20, R20 ;  /* 0x0000000014147229 */ /* 0x011fd60000000014 */
.L_x_7:
[----:B0-----:R-:W0:Y:S01]  /*0160*/  MUFU.RCP64H R5, R19 ;  /* 0x0000001300057308 */ /* 0x001e220000001800 */
[----:B------:R-:W-:Y:S01]  /*0170*/  IMAD.MOV.U32 R4, RZ, RZ, 0x1 ;  /* 0x00000001ff047424 */ /* 0x000fe200078e00ff */
[----:B------:R-:W-:Y:S06]  /*0180*/  BSSY.RECONVERGENT B0, `(.L_x_3) ;  /* 0x0000011000007945 */ /* 0x000fec0003800200 */
[----:B------:R-:W2:Y:S01]  /*0190*/  I2F.F64 R8, R23 ;  /* 0x0000001700087312 */ /* 0x000ea20000201c00 */
[----:B0-----:R-:W-:Y:S02]  /*01a0*/  DFMA R6, -R18, R4, 1 ;  /* 0x3ff000001206742b */ /* 0x001fe40000000104 */
[----:B--2---:R-:W-:-:S06]  /*01b0*/  DMUL R8, R20, R8 ;  /* 0x0000000814087228 */ /* 0x004fcc0000000000 */
[----:B------:R-:W-:-:S08]  /*01c0*/  DFMA R6, R6, R6, R6 ;  /* 0x000000060606722b */ /* 0x000fd00000000006 */
[----:B------:R-:W-:Y:S01]  /*01d0*/  DFMA R6, R4, R6, R4 ;  /* 0x000000060406722b */ /* 0x000fe20000000004 */
[----:B------:R-:W-:-:S07]  /*01e0*/  FSETP.GEU.AND P1, PT, |R9|, 6.5827683646048100446e-37, PT ;  /* 0x036000000900780b */ /* 0x000fce0003f2e200 */
[----:B------:R-:W-:-:S08]  /*01f0*/  DFMA R4, -R18, R6, 1 ;  /* 0x3ff000001204742b */ /* 0x000fd00000000106 */
[----:B------:R-:W-:-:S08]  /*0200*/  DFMA R4, R6, R4, R6 ;  /* 0x000000040604722b */ /* 0x000fd00000000006 */
[----:B------:R-:W-:-:S08]  /*0210*/  DMUL R14, R8, R4 ;  /* 0x00000004080e7228 */ /* 0x000fd00000000000 */
[----:B------:R-:W-:-:S08]  /*0220*/  DFMA R6, -R18, R14, R8 ;  /* 0x0000000e1206722b */ /* 0x000fd00000000108 */
[----:B------:R-:W-:-:S10]  /*0230*/  DFMA R14, R4, R6, R14 ;  /* 0x00000006040e722b */ /* 0x000fd4000000000e */
[----:B------:R-:W-:-:S05]  /*0240*/  FFMA R4, RZ, R19, R15 ;  /* 0x00000013ff047223 */ /* 0x000fca000000000f */
[----:B------:R-:W-:-:S13]  /*0250*/  FSETP.GT.AND P0, PT, |R4|, 1.469367938527859385e-39, PT ;  /* 0x001000000400780b */ /* 0x000fda0003f04200 */
[----:B------:R-:W-:Y:S05]  /*0260*/  @P0 BRA P1, `(.L_x_4) ;  /* 0x0000000000080947 */ /* 0x000fea0000800000 */
[----:B------:R-:W-:-:S07]  /*0270*/  MOV R4, 0x290 ;  /* 0x0000029000047802 */ /* 0x000fce0000000f00 */
[----:B-1-3--:R-:W-:Y:S05]  /*0280*/  CALL.REL.NOINC `($__internal_0_$__cuda_sm20_div_rn_f64_full) ;  /* 0x00000004001c7944 */ /* 0x00afea0003c00000 */
.L_x_4:
[----:B-1----:R-:W-:Y:S05]  /*0290*/  BSYNC.RECONVERGENT B0 ;  /* 0x0000000000007941 */ /* 0x002fea0003800200 */
.L_x_3:
[----:B------:R-:W-:Y:S01]  /*02a0*/  DSETP.NEU.AND P0, PT, |R14|, +INF , PT ;  /* 0x7ff000000e00742a */ /* 0x000fe20003f0d200 */
[----:B------:R-:W-:-:S13]  /*02b0*/  BSSY.RECONVERGENT B0, `(.L_x_5) ;  /* 0x000001a000007945 */ /* 0x000fda0003800200 */
[----:B------:R-:W-:Y:S01]  /*02c0*/  @!P0 DMUL R26, RZ, R14 ;  /* 0x0000000eff1a8228 */ /* 0x000fe20000000000 */
[----:B------:R-:W-:Y:S01]  /*02d0*/  @!P0 IMAD.MOV.U32 R28, RZ, RZ, RZ ;  /* 0x000000ffff1c8224 */ /* 0x000fe200078e00ff */
[----:B------:R-:W-:Y:S09]  /*02e0*/  @!P0 BRA `(.L_x_6) ;  /* 0x0000000000588947 */ /* 0x000ff20003800000 */
[----:B------:R-:W-:Y:S01]  /*02f0*/  UMOV UR4, 0x6dc9c883 ;  /* 0x6dc9c88300047882 */ /* 0x000fe20000000000 */
[----:B------:R-:W-:Y:S01]  /*0300*/  UMOV UR5, 0x3fe45f30 ;  /* 0x3fe45f3000057882 */ /* 0x000fe20000000000 */
[C---:B------:R-:W-:Y:S02]  /*0310*/  DSETP.GE.AND P0, PT, |R14|.reuse, 2.14748364800000000000e+09, PT ;  /* 0x41e000000e00742a */ /* 0x040fe40003f06200 */
[----:B------:R-:W-:Y:S01]  /*0320*/  DMUL R28, R14, UR4 ;  /* 0x000000040e1c7c28 */ /* 0x000fe20008000000 */
[----:B------:R-:W-:Y:S01]  /*0330*/  UMOV UR4, 0x54442d18 ;  /* 0x54442d1800047882 */ /* 0x000fe20000000000 */
[----:B------:R-:W-:-:S08]  /*0340*/  UMOV UR5, 0x3ff921fb ;  /* 0x3ff921fb00057882 */ /* 0x000fd00000000000 */
[----:B------:R-:W0:Y:S08]  /*0350*/  F2I.F64 R28, R28 ;  /* 0x0000001c001c7311 */ /* 0x000e300000301100 */
[----:B0-----:R-:W0:Y:S02]  /*0360*/  I2F.F64 R26, R28 ;  /* 0x0000001c001a7312 */ /* 0x001e240000201c00 */
[----:B0-----:R-:W-:Y:S01]  /*0370*/  DFMA R4, R26, -UR4, R14 ;  /* 0x800000041a047c2b */ /* 0x001fe2000800000e */
[----:B------:R-:W-:Y:S01]  /*0380*/  UMOV UR4, 0x33145c00 ;  /* 0x33145c0000047882 */ /* 0x000fe20000000000 */
[----:B------:R-:W-:-:S06]  /*0390*/  UMOV UR5, 0x3c91a626 ;  /* 0x3c91a62600057882 */ /* 0x000fcc0000000000 */
[----:B------:R-:W-:Y:S01]  /*03a0*/  DFMA R4, R26, -UR4, R4 ;  /* 0x800000041a047c2b */ /* 0x000fe20008000004 */
[----:B------:R-:W-:Y:S01]  /*03b0*/  UMOV UR4, 0x252049c0 ;  /* 0x252049c000047882 */ /* 0x000fe20000000000 */
[----:B------:R-:W-:-:S06]  /*03c0*/  UMOV UR5, 0x397b839a ;  /* 0x397b839a00057882 */ /* 0x000fcc0000000000 */
[----:B------:R-:W-:Y:S01]  /*03d0*/  DFMA R26, R26, -UR4, R4 ;  /* 0x800000041a1a7c2b */ /* 0x000fe20008000004 */
[----:B------:R-:W-:Y:S10]  /*03e0*/  @!P0 BRA `(.L_x_6) ;  /* 0x0000000000188947 */ /* 0x000ff40003800000 */
[----:B------:R-:W-:Y:S01]  /*03f0*/  IMAD.MOV.U32 R6, RZ, RZ, R14 ;  /* 0x000000ffff067224 */ /* 0x000fe200078e000e */
[----:B------:R-:W-:-:S07]  /*0400*/  MOV R24, 0x420 ;  /* 0x0000042000187802 */ /* 0x000fce0000000f00 */
[----:B---3--:R-:W-:Y:S05]  /*0410*/  CALL.REL.NOINC `($_Z21initialize_boundariesPfS_fii$__internal_trig_reduction_slowpathd) ;  /* 0x0000000800287944 */ /* 0x008fea0003c00000 */
[----:B------:R-:W-:Y:S02]  /*0420*/  IMAD.MOV.U32 R28, RZ, RZ, R4 ;  /* 0x000000ffff1c7224 */ /* 0x000fe400078e0004 */
[----:B------:R-:W-:Y:S02]  /*0430*/  IMAD.MOV.U32 R26, RZ, RZ, R6 ;  /* 0x000000ffff1a7224 */ /* 0x000fe400078e0006 */
[----:B------:R-:W-:-:S07]  /*0440*/  IMAD.MOV.U32 R27, RZ, RZ, R7 ;  /* 0x000000ffff1b7224 */ /* 0x000fce00078e0007 */
.L_x_6:
[----:B------:R-:W-:Y:S05]  /*0450*/  BSYNC.RECONVERGENT B0 ;  /* 0x0000000000007941 */ /* 0x000fea0003800200 */
.L_x_5:
[----:B------:R-:W-:-:S05]  /*0460*/  IMAD.SHL.U32 R4, R28, 0x40, RZ ;  /* 0x000000401c047824 */ /* 0x000fca00078e00ff */
[----:B------:R-:W-:-:S04]  /*0470*/  LOP3.LUT R4, R4, 0x40, RZ, 0xc0, !PT ;  /* 0x0000004004047812 */ /* 0x000fc800078ec0ff */
[----:B------:R-:W-:-:S05]  /*0480*/  IADD3 R12, P0, PT, R4, UR8, RZ ;  /* 0x00000008040c7c10 */ /* 0x000fca000ff1e0ff */
[----:B------:R-:W-:-:S05]  /*0490*/  IMAD.X R13, RZ, RZ, UR9, P0 ;  /* 0x00000009ff0d7e24 */ /* 0x000fca00080e06ff */
[----:B------:R-:W2:Y:S01]  /*04a0*/  LDG.E.128.CONSTANT R4, desc[UR6][R12.64] ;  /* 0x000000060c047981 */ /* 0x000ea2000c1e9d00 */
[----:B------:R-:W-:Y:S01]  /*04b0*/  LOP3.LUT R8, R28, 0x1, RZ, 0xc0, !PT ;  /* 0x000000011c087812 */ /* 0x000fe200078ec0ff */
[----:B------:R-:W-:Y:S01]  /*04c0*/  IMAD.MOV.U32 R9, RZ, RZ, 0x20fd8164 ;  /* 0x20fd8164ff097424 */ /* 0x000fe200078e00ff */
[----:B------:R-:W-:Y:S01]  /*04d0*/  DMUL R24, R26, R26 ;  /* 0x0000001a1a187228 */ /* 0x000fe20000000000 */
[----:B------:R-:W-:Y:S01]  /*04e0*/  IMAD.MOV.U32 R10, RZ, RZ, 0x3da8ff83 ;  /* 0x3da8ff83ff0a7424 */ /* 0x000fe200078e00ff */
[----:B------:R-:W-:-:S04]  /*04f0*/  ISETP.NE.U32.AND P0, PT, R8, 0x1, PT ;  /* 0x000000010800780c */ /* 0x000fc80003f05070 */
[----:B------:R-:W-:Y:S02]  /*0500*/  FSEL R8, R9, -8.06006814911005101289e+34, !P0 ;  /* 0xf9785eba09087808 */ /* 0x000fe40004000000 */
[----:B------:R-:W-:-:S06]  /*0510*/  FSEL R9, -R10, 0.11223486810922622681, !P0 ;  /* 0x3de5db650a097808 */ /* 0x000fcc0004000100 */
[C---:B--2---:R-:W-:Y:S01]  /*0520*/  DFMA R4, R24.reuse, R8, R4 ;  /* 0x000000081804722b */ /* 0x044fe20000000004 */
[----:B------:R-:W2:Y:S04]  /*0530*/  LDG.E.128.CONSTANT R8, desc[UR6][R12.64+0x10] ;  /* 0x000010060c087981 */ /* 0x000ea8000c1e9d00 */
[----:B------:R-:W4:Y:S03]  /*0540*/  LDG.E.128.CONSTANT R12, desc[UR6][R12.64+0x20] ;  /* 0x000020060c0c7981 */ /* 0x000f26000c1e9d00 */
[----:B------:R-:W-:-:S08]  /*0550*/  DFMA R4, R24, R4, R6 ;  /* 0x000000041804722b */ /* 0x000fd00000000006 */
[----:B--2---:R-:W-:Y:S01]  /*0560*/  DFMA R4, R24, R4, R8 ;  /* 0x000000041804722b */ /* 0x004fe20000000008 */
[----:B------:R-:W-:Y:S02]  /*0570*/  IMAD R9, R23, R22, RZ ;  /* 0x0000001617097224 */ /* 0x000fe400078e02ff */
[----:B------:R-:W-:-:S05]  /*0580*/  IMAD.IADD R23, R0, 0x1, R23 ;  /* 0x0000000100177824 */ /* 0x000fca00078e0217 */
[----:B------:R-:W-:-:S08]  /*0590*/  DFMA R4, R24, R4, R10 ;  /* 0x000000041804722b */ /* 0x000fd0000000000a */
[----:B----4-:R-:W-:-:S08]  /*05a0*/  DFMA R4, R24, R4, R12 ;  /* 0x000000041804722b */ /* 0x010fd0000000000c */
[----:B------:R-:W-:-:S08]  /*05b0*/  DFMA R4, R24, R4, R14 ;  /* 0x000000041804722b */ /* 0x000fd0000000000e */
[----:B------:R-:W-:Y:S02]  /*05c0*/  DFMA R26, R4, R26, R26 ;  /* 0x0000001a041a722b */ /* 0x000fe4000000001a */
[----:B------:R-:W-:-:S10]  /*05d0*/  DFMA R4, R24, R4, 1 ;  /* 0x3ff000001804742b */ /* 0x000fd40000000004 */
[----:B------:R-:W-:Y:S02]  /*05e0*/  FSEL R6, R4, R26, !P0 ;  /* 0x0000001a04067208 */ /* 0x000fe40004000000 */
[----:B------:R-:W-:Y:S02]  /*05f0*/  FSEL R7, R5, R27, !P0 ;  /* 0x0000001b05077208 */ /* 0x000fe40004000000 */
[----:B------:R-:W-:-:S04]  /*0600*/  LOP3.LUT P0, RZ, R28, 0x2, RZ, 0xc0, !PT ;  /* 0x000000021cff7812 */ /* 0x000fc8000780c0ff */
[----:B------:R-:W-:-:S10]  /*0610*/  DADD R4, RZ, -R6 ;  /* 0x00000000ff047229 */ /* 0x000fd40000000806 */
[----:B------:R-:W-:Y:S02]  /*0620*/  FSEL R13, R7, R5, !P0 ;  /* 0x00000005070d7208 */ /* 0x000fe40004000000 */
[----:B------:R-:W-:Y:S01]  /*0630*/  FSEL R12, R6, R4, !P0 ;  /* 0x00000004060c7208 */ /* 0x000fe20004000000 */
[----:B------:R-:W-:Y:S01]  /*0640*/  IMAD.WIDE R4, R9, 0x4, R16 ;  /* 0x0000000409047825 */ /* 0x000fe200078e0210 */
[----:B------:R-:W-:Y:S02]  /*0650*/  ISETP.GE.AND P0, PT, R23, UR10, PT ;  /* 0x0000000a17007c0c */ /* 0x000fe4000bf06270 */
[----:B------:R-:W0:Y:S01]  /*0660*/  F2F.F32.F64 R13, R12 ;  /* 0x0000000c000d7310 */ /* 0x000e220000301000 */
[----:B---3--:R-:W-:-:S04]  /*0670*/  IMAD.WIDE R8, R9, 0x4, R2 ;  /* 0x0000000409087825 */ /* 0x008fc800078e0202 */
[----:B------:R-:W-:-:S04]  /*0680*/  IMAD.WIDE R6, R22, 0x4, R4 ;  /* 0x0000000416067825 */ /* 0x000fc800078e0204 */
[----:B------:R-:W-:Y:S01]  /*0690*/  IMAD.WIDE R10, R22, 0x4, R8 ;  /* 0x00000004160a7825 */ /* 0x000fe200078e0208 */
[----:B0-----:R0:W-:Y:S04]  /*06a0*/  STG.E desc[UR6][R4.64], R13 ;  /* 0x0000000d04007986 */ /* 0x0011e8000c101906 */
[----:B------:R0:W-:Y:S04]  /*06b0*/  STG.E desc[UR6][R6.64+-0x4], R13 ;  /* 0xfffffc0d06007986 */ /* 0x0001e8000c101906 */
[----:B------:R0:W-:Y:S04]  /*06c0*/  STG.E desc[UR6][R8.64], R13 ;  /* 0x0000000d08007986 */ /* 0x0001e8000c101906 */
[----:B------:R0:W-:Y:S01]  /*06d0*/  STG.E desc[UR6][R10.64+-0x4], R13 ;  /* 0xfffffc0d0a007986 */ /* 0x0001e2000c101906 */
[----:B------:R-:W-:Y:S05]  /*06e0*/  @!P0 BRA `(.L_x_7) ;  /* 0xfffffff8009c8947 */ /* 0x000fea000383ffff */
[----:B------:R-:W-:Y:S05]  /*06f0*/  EXIT ;  /* 0x000000000000794d */ /* 0x000fea0003800000 */
        .weak           $__internal_0_$__cuda_sm20_div_rn_f64_full
        .type           $__internal_0_$__cuda_sm20_div_rn_f64_full,@function
        .size           $__internal_0_$__cuda_sm20_div_rn_f64_full,($_Z21initialize_boundariesPfS_fii$__internal_trig_reduction_slowpathd - $__internal_0_$__cuda_sm20_div_rn_f64_full)
$__internal_0_$__cuda_sm20_div_rn_f64_full:
[----:B------:R-:W-:Y:S01]  /*0700*/  FSETP.GEU.AND P2, PT, |R9|, 1.469367938527859385e-39, PT ;  /* 0x001000000900780b */ /* 0x000fe20003f4e200 */
[----:B------:R-:W-:Y:S01]  /*0710*/  IMAD.MOV.U32 R26, RZ, RZ, 0x1ca00000 ;  /* 0x1ca00000ff1a7424 */ /* 0x000fe200078e00ff */
[C---:B------:R-:W-:Y:S01]  /*0720*/  FSETP.GEU.AND P0, PT, |R19|.reuse, 1.469367938527859385e-39, PT ;  /* 0x001000001300780b */ /* 0x040fe20003f0e200 */
[----:B------:R-:W-:Y:S01]  /*0730*/  IMAD.MOV.U32 R12, RZ, RZ, 0x1 ;  /* 0x00000001ff0c7424 */ /* 0x000fe200078e00ff */
[----:B------:R-:W-:Y:S01]  /*0740*/  LOP3.LUT R6, R19, 0x800fffff, RZ, 0xc0, !PT ;  /* 0x800fffff13067812 */ /* 0x000fe200078ec0ff */
[----:B------:R-:W-:Y:S01]  /*0750*/  BSSY.RECONVERGENT B1, `(.L_x_8) ;  /* 0x0000052000017945 */ /* 0x000fe20003800200 */
[----:B------:R-:W-:Y:S02]  /*0760*/  LOP3.LUT R5, R9, 0x7ff00000, RZ, 0xc0, !PT ;  /* 0x7ff0000009057812 */ /* 0x000fe400078ec0ff */
[----:B------:R-:W-:Y:S01]  /*0770*/  LOP3.LUT R7, R6, 0x3ff00000, RZ, 0xfc, !PT ;  /* 0x3ff0000006077812 */ /* 0x000fe200078efcff */
[----:B------:R-:W-:Y:S01]  /*0780*/  IMAD.MOV.U32 R6, RZ, RZ, R18 ;  /* 0x000000ffff067224 */ /* 0x000fe200078e0012 */
[----:B------:R-:W-:-:S03]  /*0790*/  LOP3.LUT R28, R19, 0x7ff00000, RZ, 0xc0, !PT ;  /* 0x7ff00000131c7812 */ /* 0x000fc600078ec0ff */
[----:B------:R-:W-:Y:S01]  /*07a0*/  @!P2 LOP3.LUT R10, R19, 0x7ff00000, RZ, 0xc0, !PT ;  /* 0x7ff00000130aa812 */ /* 0x000fe200078ec0ff */
[----:B------:R-:W-:Y:S01]  /*07b0*/  @!P2 IMAD.MOV.U32 R14, RZ, RZ, RZ ;  /* 0x000000ffff0ea224 */ /* 0x000fe200078e00ff */
[----:B------:R-:W-:Y:S01]  /*07c0*/  @!P0 DMUL R6, R18, 8.98846567431157953865e+307 ;  /* 0x7fe0000012068828 */ /* 0x000fe20000000000 */
[C---:B------:R-:W-:Y:S02]  /*07d0*/  ISETP.GE.U32.AND P1, PT, R5.reuse, R28, PT ;  /* 0x0000001c0500720c */ /* 0x040fe40003f26070 */
[----:B------:R-:W-:Y:S01]  /*07e0*/  @!P2 ISETP.GE.U32.AND P3, PT, R5, R10, PT ;  /* 0x0000000a0500a20c */ /* 0x000fe20003f66070 */
[----:B------:R-:W-:Y:S01]  /*07f0*/  IMAD.MOV.U32 R10, RZ, RZ, R8 ;  /* 0x000000ffff0a7224 */ /* 0x000fe200078e0008 */
[C---:B------:R-:W-:Y:S01]  /*0800*/  SEL R11, R26.reuse, 0x63400000, !P1 ;  /* 0x634000001a0b7807 */ /* 0x040fe20004800000 */
[----:B------:R-:W0:Y:S01]  /*0810*/  MUFU.RCP64H R13, R7 ;  /* 0x00000007000d7308 */ /* 0x000e220000001800 */
[----:B------:R-:W-:Y:S02]  /*0820*/  @!P2 SEL R15, R26, 0x63400000, !P3 ;  /* 0x634000001a0fa807 */ /* 0x000fe40005800000 */
[----:B------:R-:W-:-:S02]  /*0830*/  LOP3.LUT R11, R11, 0x800fffff, R9, 0xf8, !PT ;  /* 0x800fffff0b0b7812 */ /* 0x000fc400078ef809 */
[----:B------:R-:W-:Y:S02]  /*0840*/  @!P2 LOP3.LUT R15, R15, 0x80000000, R9, 0xf8, !PT ;  /* 0x800000000f0fa812 */ /* 0x000fe400078ef809 */
[----:B------:R-:W-:Y:S02]  /*0850*/  @!P0 LOP3.LUT R28, R7, 0x7ff00000, RZ, 0xc0, !PT ;  /* 0x7ff00000071c8812 */ /* 0x000fe400078ec0ff */
[----:B------:R-:W-:-:S06]  /*0860*/  @!P2 LOP3.LUT R15, R15, 0x100000, RZ, 0xfc, !PT ;  /* 0x001000000f0fa812 */ /* 0x000fcc00078efcff */
[----:B------:R-:W-:Y:S02]  /*0870*/  @!P2 DFMA R10, R10, 2, -R14 ;  /* 0x400000000a0aa82b */ /* 0x000fe4000000080e */
[----:B0-----:R-:W-:-:S08]  /*0880*/  DFMA R14, R12, -R6, 1 ;  /* 0x3ff000000c0e742b */ /* 0x001fd00000000806 */
[----:B------:R-:W-:-:S08]  /*0890*/  DFMA R14, R14, R14, R14 ;  /* 0x0000000e0e0e722b */ /* 0x000fd0000000000e */
[----:B------:R-:W-:-:S08]  /*08a0*/  DFMA R14, R12, R14, R12 ;  /* 0x0000000e0c0e722b */ /* 0x000fd0000000000c */
[----:B------:R-:W-:-:S08]  /*08b0*/  DFMA R12, R14, -R6, 1 ;  /* 0x3ff000000e0c742b */ /* 0x000fd00000000806 */
[----:B------:R-:W-:-:S08]  /*08c0*/  DFMA R12, R14, R12, R14 ;  /* 0x0000000c0e0c722b */ /* 0x000fd0000000000e */
[----:B------:R-:W-:-:S08]  /*08d0*/  DMUL R14, R12, R10 ;  /* 0x0000000a0c0e7228 */ /* 0x000fd00000000000 */
[----:B------:R-:W-:-:S08]  /*08e0*/  DFMA R24, R14, -R6, R10 ;  /* 0x800000060e18722b */ /* 0x000fd0000000000a */
[----:B------:R-:W-:Y:S01]  /*08f0*/  DFMA R24, R12, R24, R14 ;  /* 0x000000180c18722b */ /* 0x000fe2000000000e */
[----:B------:R-:W-:Y:S01]  /*0900*/  IMAD.MOV.U32 R14, RZ, RZ, R5 ;  /* 0x000000ffff0e7224 */ /* 0x000fe200078e0005 */
[----:B------:R-:W-:-:S05]  /*0910*/  @!P2 LOP3.LUT R14, R11, 0x7ff00000, RZ, 0xc0, !PT ;  /* 0x7ff000000b0ea812 */ /* 0x000fca00078ec0ff */
[----:B------:R-:W-:-:S05]  /*0920*/  VIADD R12, R14, 0xffffffff ;  /* 0xffffffff0e0c7836 */ /* 0x000fca0000000000 */
[----:B------:R-:W-:Y:S01]  /*0930*/  ISETP.GT.U32.AND P0, PT, R12, 0x7feffffe, PT ;  /* 0x7feffffe0c00780c */ /* 0x000fe20003f04070 */
[----:B------:R-:W-:-:S05]  /*0940*/  VIADD R12, R28, 0xffffffff ;  /* 0xffffffff1c0c7836 */ /* 0x000fca0000000000 */
[----:B------:R-:W-:-:S13]  /*0950*/  ISETP.GT.U32.OR P0, PT, R12, 0x7feffffe, P0 ;  /* 0x7feffffe0c00780c */ /* 0x000fda0000704470 */
[----:B------:R-:W-:Y:S05]  /*0960*/  @P0 BRA `(.L_x_9) ;  /* 0x00000000006c0947 */ /* 0x000fea0003800000 */
[----:B------:R-:W-:-:S04]  /*0970*/  LOP3.LUT R12, R19, 0x7ff00000, RZ, 0xc0, !PT ;  /* 0x7ff00000130c7812 */ /* 0x000fc800078ec0ff */
[CC--:B------:R-:W-:Y:S02]  /*0980*/  VIADDMNMX R8, R5.reuse, -R12.reuse, 0xb9600000, !PT ;  /* 0xb960000005087446 */ /* 0x0c0fe4000780090c */
[----:B------:R-:W-:Y:S02]  /*0990*/  ISETP.GE.U32.AND P0, PT, R5, R12, PT ;  /* 0x0000000c0500720c */ /* 0x000fe40003f06070 */
[----:B------:R-:W-:Y:S01]  /*09a0*/  VIMNMX R5, PT, PT, R8, 0x46a00000, PT ;  /* 0x46a0000008057848 */ /* 0x000fe20003fe0100 */
[----:B------:R-:W-:Y:S01]  /*09b0*/  IMAD.MOV.U32 R8, RZ, RZ, RZ ;  /* 0x000000ffff087224 */ /* 0x000fe200078e00ff */
[----:B------:R-:W-:-:S05]  /*09c0*/  SEL R26, R26, 0x63400000, !P0 ;  /* 0x634000001a1a7807 */ /* 0x000fca0004000000 */
[----:B------:R-:W-:-:S04]  /*09d0*/  IMAD.IADD R5, R5, 0x1, -R26 ;  /* 0x0000000105057824 */ /* 0x000fc800078e0a1a */
[----:B------:R-:W-:-:S06]  /*09e0*/  VIADD R9, R5, 0x7fe00000 ;  /* 0x7fe0000005097836 */ /* 0x000fcc0000000000 */
[----:B------:R-:W-:-:S10]  /*09f0*/  DMUL R12, R24, R8 ;  /* 0x00000008180c7228 */ /* 0x000fd40000000000 */
[----:B------:R-:W-:-:S13]  /*0a00*/  FSETP.GTU.AND P0, PT, |R13|, 1.469367938527859385e-39, PT ;  /* 0x001000000d00780b */ /* 0x000fda0003f0c200 */
[----:B------:R-:W-:Y:S05]  /*0a10*/  @P0 BRA `(.L_x_10) ;  /* 0x0000000000940947 */ /* 0x000fea0003800000 */
[----:B------:R-:W-:Y:S01]  /*0a20*/  DFMA R6, R24, -R6, R10 ;  /* 0x800000061806722b */ /* 0x000fe2000000000a */
[----:B------:R-:W-:-:S09]  /*0a30*/  IMAD.MOV.U32 R10, RZ, RZ, RZ ;  /* 0x000000ffff0a7224 */ /* 0x000fd200078e00ff */
[C---:B------:R-:W-:Y:S02]  /*0a40*/  FSETP.NEU.AND P0, PT, R7.reuse, RZ, PT ;  /* 0x000000ff0700720b */ /* 0x040fe40003f0d000 */
[----:B------:R-:W-:-:S04]  /*0a50*/  LOP3.LUT R8, R7, 0x80000000, R19, 0x48, !PT ;  /* 0x8000000007087812 */ /* 0x000fc800078e4813 */
[----:B------:R-:W-:-:S07]  /*0a60*/  LOP3.LUT R11, R8, R9, RZ, 0xfc, !PT ;  /* 0x00000009080b7212 */ /* 0x000fce00078efcff */
[----:B------:R-:W-:Y:S05]  /*0a70*/  @!P0 BRA `(.L_x_10) ;  /* 0x00000000007c8947 */ /* 0x000fea0003800000 */
[----:B------:R-:W-:Y:S01]  /*0a80*/  IMAD.MOV R7, RZ, RZ, -R5 ;  /* 0x000000ffff077224 */ /* 0x000fe200078e0a05 */
[----:B------:R-:W-:Y:S01]  /*0a90*/  DMUL.RP R10, R24, R10 ;  /* 0x0000000a180a7228 */ /* 0x000fe20000008000 */
[----:B------:R-:W-:Y:S01]  /*0aa0*/  IMAD.MOV.U32 R6, RZ, RZ, RZ ;  /* 0x000000ffff067224 */ /* 0x000fe200078e00ff */
[----:B------:R-:W-:-:S05]  /*0ab0*/  IADD3 R5, PT, PT, -R5, -0x43300000, RZ ;  /* 0xbcd0000005057810 */ /* 0x000fca0007ffe1ff */
[----:B------:R-:W-:-:S10]  /*0ac0*/  DFMA R6, R12, -R6, R24 ;  /* 0x800000060c06722b */ /* 0x000fd40000000018 */
[----:B------:R-:W-:Y:S02]  /*0ad0*/  FSETP.NEU.AND P0, PT, |R7|, R5, PT ;  /* 0x000000050700720b */ /* 0x000fe40003f0d200 */
[----:B------:R-:W-:Y:S02]  /*0ae0*/  LOP3.LUT R5, R11, R8, RZ, 0x3c, !PT ;  /* 0x000000080b057212 */ /* 0x000fe400078e3cff */
[----:B------:R-:W-:Y:S02]  /*0af0*/  FSEL R12, R10, R12, !P0 ;  /* 0x0000000c0a0c7208 */ /* 0x000fe40004000000 */
[----:B------:R-:W-:Y:S01]  /*0b00*/  FSEL R13, R5, R13, !P0 ;  /* 0x0000000d050d7208 */ /* 0x000fe20004000000 */
[----:B------:R-:W-:Y:S06]  /*0b10*/  BRA `(.L_x_10) ;  /* 0x0000000000547947 */ /* 0x000fec0003800000 */
.L_x_9:
[----:B------:R-:W-:-:S14]  /*0b20*/  DSETP.NAN.AND P0, PT, R8, R8, PT ;  /* 0x000000080800722a */ /* 0x000fdc0003f08000 */
[----:B------:R-:W-:Y:S05]  /*0b30*/  @P0 BRA `(.L_x_11) ;  /* 0x0000000000440947 */ /* 0x000fea0003800000 */
[----:B------:R-:W-:-:S14]  /*0b40*/  DSETP.NAN.AND P0, PT, R18, R18, PT ;  /* 0x000000121200722a */ /* 0x000fdc0003f08000 */
[----:B------:R-:W-:Y:S05]  /*0b50*/  @P0 BRA `(.L_x_12) ;  /* 0x0000000000300947 */ /* 0x000fea0003800000 */
[----:B------:R-:W-:Y:S01]  /*0b60*/  ISETP.NE.AND P0, PT, R14, R28, PT ;  /* 0x0000001c0e00720c */ /* 0x000fe20003f05270 */
[----:B------:R-:W-:Y:S02]  /*0b70*/  IMAD.MOV.U32 R12, RZ, RZ, 0x0 ;  /* 0x00000000ff0c7424 */ /* 0x000fe400078e00ff */
[----:B------:R-:W-:-:S10]  /*0b80*/  IMAD.MOV.U32 R13, RZ, RZ, -0x80000 ;  /* 0xfff80000ff0d7424 */ /* 0x000fd400078e00ff */
[----:B------:R-:W-:Y:S05]  /*0b90*/  @!P0 BRA `(.L_x_10) ;  /* 0x0000000000348947 */ /* 0x000fea0003800000 */
[----:B------:R-:W-:Y:S02]  /*0ba0*/  ISETP.NE.AND P0, PT, R14, 0x7ff00000, PT ;  /* 0x7ff000000e00780c */ /* 0x000fe40003f05270 */
[----:B------:R-:W-:Y:S02]  /*0bb0*/  LOP3.LUT R13, R9, 0x80000000, R19, 0x48, !PT ;  /* 0x80000000090d7812 */ /* 0x000fe400078e4813 */
[----:B------:R-:W-:-:S13]  /*0bc0*/  ISETP.EQ.OR P0, PT, R28, RZ, !P0 ;  /* 0x000000ff1c00720c */ /* 0x000fda0004702670 */
[----:B------:R-:W-:Y:S01]  /*0bd0*/  @P0 LOP3.LUT R5, R13, 0x7ff00000, RZ, 0xfc, !PT ;  /* 0x7ff000000d050812 */ /* 0x000fe200078efcff */
[----:B------:R-:W-:Y:S02]  /*0be0*/  @!P0 IMAD.MOV.U32 R12, RZ, RZ, RZ ;  /* 0x000000ffff0c8224 */ /* 0x000fe400078e00ff */
[----:B------:R-:W-:Y:S02]  /*0bf0*/  @P0 IMAD.MOV.U32 R12, RZ, RZ, RZ ;  /* 0x000000ffff0c0224 */ /* 0x000fe400078e00ff */
[----:B------:R-:W-:Y:S01]  /*0c00*/  @P0 IMAD.MOV.U32 R13, RZ, RZ, R5 ;  /* 0x000000ffff0d0224 */ /* 0x000fe200078e0005 */
[----:B------:R-:W-:Y:S06]  /*0c10*/  BRA `(.L_x_10) ;  /* 0x0000000000147947 */ /* 0x000fec0003800000 */
.L_x_12:
[----:B------:R-:W-:Y:S01]  /*0c20*/  LOP3.LUT R13, R19, 0x80000, RZ, 0xfc, !PT ;  /* 0x00080000130d7812 */ /* 0x000fe200078efcff */
[----:B------:R-:W-:Y:S01]  /*0c30*/  IMAD.MOV.U32 R12, RZ, RZ, R18 ;  /* 0x000000ffff0c7224 */ /* 0x000fe200078e0012 */
[----:B------:R-:W-:Y:S06]  /*0c40*/  BRA `(.L_x_10) ;  /* 0x0000000000087947 */ /* 0x000fec0003800000 */
.L_x_11:
[----:B------:R-:W-:Y:S01]  /*0c50*/  LOP3.LUT R13, R9, 0x80000, RZ, 0xfc, !PT ;  /* 0x00080000090d7812 */ /* 0x000fe200078efcff */
[----:B------:R-:W-:-:S07]  /*0c60*/  IMAD.MOV.U32 R12, RZ, RZ, R8 ;  /* 0x000000ffff0c7224 */ /* 0x000fce00078e0008 */
.L_x_10:
[----:B------:R-:W-:Y:S05]  /*0c70*/  BSYNC.RECONVERGENT B1 ;  /* 0x0000000000017941 */ /* 0x000fea0003800200 */
.L_x_8:
[----:B------:R-:W-:Y:S02]  /*0c80*/  IMAD.MOV.U32 R5, RZ, RZ, 0x0 ;  /* 0x00000000ff057424 */ /* 0x000fe400078e00ff */
[----:B------:R-:W-:Y:S02]  /*0c90*/  IMAD.MOV.U32 R14, RZ, RZ, R12 ;  /* 0x000000ffff0e7224 */ /* 0x000fe400078e000c */
[----:B------:R-:W-:Y:S01]  /*0ca0*/  IMAD.MOV.U32 R15, RZ, RZ, R13 ;  /* 0x000000ffff0f7224 */ /* 0x000fe200078e000d */
[----:B------:R-:W-:Y:S06]  /*0cb0*/  RET.REL.NODEC R4 `(_Z21initialize_boundariesPfS_fii) ;  /* 0xfffffff004d07950 */ /* 0x000fec0003c3ffff */
        .type           $_Z21initialize_boundariesPfS_fii$__internal_trig_reduction_slowpathd,@function
        .size           $_Z21initialize_boundariesPfS_fii$__internal_trig_reduction_slowpathd,(.L_x_22 - $_Z21initialize_boundariesPfS_fii$__internal_trig_reduction_slowpathd)
$_Z21initialize_boundariesPfS_fii$__internal_trig_reduction_slowpathd:
[--C-:B------:R-:W-:Y:S01]  /*0cc0*/  SHF.R.U32.HI R14, RZ, 0x14, R15.reuse ;  /* 0x00000014ff0e7819 */ /* 0x100fe2000001160f */
[----:B------:R-:W-:Y:S02]  /*0cd0*/  IMAD.MOV.U32 R7, RZ, RZ, R15 ;  /* 0x000000ffff077224 */ /* 0x000fe400078e000f */
[----:B------:R-:W-:Y:S01]  /*0ce0*/  IMAD.MOV.U32 R4, RZ, RZ, RZ ;  /* 0x000000ffff047224 */ /* 0x000fe200078e00ff */
[----:B------:R-:W-:-:S04]  /*0cf0*/  LOP3.LUT R5, R14, 0x7ff, RZ, 0xc0, !PT ;  /* 0x000007ff0e057812 */ /* 0x000fc800078ec0ff */
[----:B------:R-:W-:-:S13]  /*0d00*/  ISETP.NE.AND P0, PT, R5, 0x7ff, PT ;  /* 0x000007ff0500780c */ /* 0x000fda0003f05270 */
[----:B------:R-:W-:Y:S05]  /*0d10*/  @!P0 BRA `(.L_x_13) ;  /* 0x0000000800448947 */ /* 0x000fea0003800000 */
[----:B------:R-:W-:Y:S01]  /*0d20*/  VIADD R4, R5, 0xfffffc00 ;  /* 0xfffffc0005047836 */ /* 0x000fe20000000000 */
[----:B------:R-:W-:Y:S01]  /*0d30*/  BSSY.RECONVERGENT B1, `(.L_x_14) ;  /* 0x000002e000017945 */ /* 0x000fe20003800200 */
[----:B------:R-:W-:-:S03]  /*0d40*/  CS2R R8, SRZ ;  /* 0x0000000000087805 */ /* 0x000fc6000001ff00 */
[----:B------:R-:W-:Y:S02]  /*0d50*/  SHF.R.U32.HI R13, RZ, 0x6, R4 ;  /* 0x00000006ff0d7819 */ /* 0x000fe40000011604 */
[----:B------:R-:W-:Y:S02]  /*0d60*/  ISETP.GE.U32.AND P0, PT, R4, 0x80, PT ;  /* 0x000000800400780c */ /* 0x000fe40003f06070 */
[C---:B------:R-:W-:Y:S02]  /*0d70*/  IADD3 R12, PT, PT, -R13.reuse, 0x13, RZ ;  /* 0x000000130d0c7810 */ /* 0x040fe40007ffe1ff */
[----:B------:R-:W-:Y:S02]  /*0d80*/  IADD3 R10, PT, PT, -R13, 0xf, RZ ;  /* 0x0000000f0d0a7810 */ /* 0x000fe40007ffe1ff */
[----:B------:R-:W-:-:S04]  /*0d90*/  SEL R12, R12, 0x12, P0 ;  /* 0x000000120c0c7807 */ /* 0x000fc80000000000 */
[----:B------:R-:W-:-:S13]  /*0da0*/  ISETP.GE.AND P0, PT, R10, R12, PT ;  /* 0x0000000c0a00720c */ /* 0x000fda0003f06270 */
[----:B------:R-:W-:Y:S05]  /*0db0*/  @P0 BRA `(.L_x_15) ;  /* 0x0000000000940947 */ /* 0x000fea0003800000 */
[----:B------:R-:W0:Y:S01]  /*0dc0*/  LDC.64 R4, c[0x0][0x358] ;  /* 0x0000d600ff047b82 */ /* 0x000e220000000a00 */
[C---:B------:R-:W-:Y:S01]  /*0dd0*/  SHF.L.U64.HI R27, R6.reuse, 0xb, R7 ;  /* 0x0000000b061b7819 */ /* 0x040fe20000010207 */
[----:B------:R-:W-:Y:S01]  /*0de0*/  BSSY.RECONVERGENT B2, `(.L_x_16) ;  /* 0x0000021000027945 */ /* 0x000fe20003800200 */
[----:B------:R-:W-:Y:S01]  /*0df0*/  IMAD.SHL.U32 R11, R6, 0x800, RZ ;  /* 0x00000800060b7824 */ /* 0x000fe200078e00ff */
[----:B------:R-:W-:Y:S01]  /*0e00*/  IADD3 R25, PT, PT, RZ, -R13, -R12 ;  /* 0x8000000dff197210 */ /* 0x000fe20007ffe80c */
[----:B------:R-:W-:Y:S01]  /*0e10*/  IMAD.MOV.U32 R26, RZ, RZ, RZ ;  /* 0x000000ffff1a7224 */ /* 0x000fe200078e00ff */
[----:B------:R-:W-:Y:S02]  /*0e20*/  LOP3.LUT R27, R27, 0x80000000, RZ, 0xfc, !PT ;  /* 0x800000001b1b7812 */ /* 0x000fe400078efcff */
[----:B------:R-:W-:-:S07]  /*0e30*/  CS2R R8, SRZ ;  /* 0x0000000000087805 */ /* 0x000fce000001ff00 */
.L_x_17:
[----:B------:R-:W1:Y:S01]  /*0e40*/  LDC.64 R6, c[0x4][RZ] ;  /* 0x01000000ff067b82 */ /* 0x000e620000000a00 */
[----:B0-----:R-:W-:Y:S02]  /*0e50*/  R2UR UR4, R4 ;  /* 0x00000000040472ca */ /* 0x001fe400000e0000 */
[----:B------:R-:W-:Y:S01]  /*0e60*/  R2UR UR5, R5 ;  /* 0x00000000050572ca */ /* 0x000fe200000e0000 */
[----:B-1----:R-:W-:-:S12]  /*0e70*/  IMAD.WIDE R6, R10, 0x8, R6 ;  /* 0x000000080a067825 */ /* 0x002fd800078e0206 */
[----:B------:R-:W2:Y:S01]  /*0e80*/  LDG.E.64.CONSTANT R6, desc[UR4][R6.64] ;  /* 0x0000000406067981 */ /* 0x000ea2000c1e9b00 */
[----:B------:R-:W-:Y:S02]  /*0e90*/  VIADD R25, R25, 0x1 ;  /* 0x0000000119197836 */ /* 0x000fe40000000000 */
[----:B------:R-:W-:Y:S02]  /*0ea0*/  VIADD R10, R10, 0x1 ;  /* 0x000000010a0a7836 */ /* 0x000fe40000000000 */
[----:B--2---:R-:W-:-:S04]  /*0eb0*/  IMAD.WIDE.U32 R8, P2, R6, R11, R8 ;  /* 0x0000000b06087225 */ /* 0x004fc80007840008 */
[----:B------:R-:W-:Y:S02]  /*0ec0*/  IMAD R29, R6, R27, RZ ;  /* 0x0000001b061d7224 */ /* 0x000fe400078e02ff */
[----:B------:R-:W-:-:S03]  /*0ed0*/  IMAD R28, R7, R11, RZ ;  /* 0x0000000b071c7224 */ /* 0x000fc600078e02ff */
[----:B------:R-:W-:Y:S01]  /*0ee0*/  IADD3 R9, P0, PT, R29, R9, RZ ;  /* 0x000000091d097210 */ /* 0x000fe20007f1e0ff */
[C---:B------:R-:W-:Y:S02]  /*0ef0*/  IMAD R29, R26.reuse, 0x8, R1 ;  /* 0x000000081a1d7824 */ /* 0x040fe400078e0201 */
[----:B------:R-:W-:Y:S01]  /*0f00*/  VIADD R26, R26, 0x1 ;  /* 0x000000011a1a7836 */ /* 0x000fe20000000000 */
[----:B------:R-:W-:Y:S01]  /*0f10*/  IADD3 R9, P1, PT, R28, R9, RZ ;  /* 0x000000091c097210 */ /* 0x000fe20007f3e0ff */
[----:B------:R-:W-:-:S04]  /*0f20*/  IMAD.HI.U32 R28, R6, R27, RZ ;  /* 0x0000001b061c7227 */ /* 0x000fc800078e00ff */
[----:B------:R-:W-:Y:S01]  /*0f30*/  IMAD.X R6, RZ, RZ, R28, P2 ;  /* 0x000000ffff067224 */ /* 0x000fe200010e061c */
[----:B------:R0:W-:Y:S01]  /*0f40*/  STL.64 [R29], R8 ;  /* 0x000000081d007387 */ /* 0x0001e20000100a00 */
[----:B------:R-:W-:-:S05]  /*0f50*/  IMAD.HI.U32 R28, R7, R11, RZ ;  /* 0x0000000b071c7227 */ /* 0x000fca00078e00ff */
[----:B------:R-:W-:Y:S01]  /*0f60*/  IADD3.X R28, P0, PT, R28, R6, RZ, P0, !PT ;  /* 0x000000061c1c7210 */ /* 0x000fe2000071e4ff */
[----:B------:R-:W-:-:S04]  /*0f70*/  IMAD.HI.U32 R6, R7, R27, RZ ;  /* 0x0000001b07067227 */ /* 0x000fc800078e00ff */
[----:B------:R-:W-:Y:S01]  /*0f80*/  IMAD.X R6, RZ, RZ, R6, P0 ;  /* 0x000000ffff067224 */ /* 0x000fe200000e0606 */
[----:B------:R-:W-:Y:S01]  /*0f90*/  ISETP.NE.AND P0, PT, R25, -0xf, PT ;  /* 0xfffffff11900780c */ /* 0x000fe20003f05270 */
[----:B------:R-:W-:-:S05]  /*0fa0*/  IMAD R7, R7, R27, RZ ;  /* 0x0000001b07077224 */ /* 0x000fca00078e02ff */
[----:B------:R-:W-:-:S05]  /*0fb0*/  IADD3.X R28, P1, PT, R7, R28, RZ, P1, !PT ;  /* 0x0000001c071c7210 */ /* 0x000fca0000f3e4ff */
[----:B0-----:R-:W-:Y:S02]  /*0fc0*/  IMAD.X R9, RZ, RZ, R6, P1 ;  /* 0x000000ffff097224 */ /* 0x001fe400008e0606 */
[----:B------:R-:W-:Y:S01]  /*0fd0*/  IMAD.MOV.U32 R8, RZ, RZ, R28 ;  /* 0x000000ffff087224 */ /* 0x000fe200078e001c */
[----:B------:R-:W-:Y:S06]  /*0fe0*/  @P0 BRA `(.L_x_17) ;  /* 0xfffffffc00940947 */ /* 0x000fec000383ffff */
[----:B------:R-:W-:Y:S05]  /*0ff0*/  BSYNC.RECONVERGENT B2 ;  /* 0x0000000000027941 */ /* 0x000fea0003800200 */
.L_x_16:
[----:B------:R-:W-:-:S07]  /*1000*/  IMAD.MOV.U32 R10, RZ, RZ, R12 ;  /* 0x000000ffff0a7224 */ /* 0x000fce00078e000c */
.L_x_15:
[----:B------:R-:W-:Y:S05]  /*1010*/  BSYNC.RECONVERGENT B1 ;  /* 0x0000000000017941 */ /* 0x000fea0003800200 */
.L_x_14:
[----:B------:R-:W-:Y:S01]  /*1020*/  LOP3.LUT P0, R27, R14, 0x3f, RZ, 0xc0, !PT ;  /* 0x0000003f0e1b7812 */ /* 0x000fe2000780c0ff */
[----:B------:R-:W-:-:S04]  /*1030*/  IMAD.IADD R4, R13, 0x1, R10 ;  /* 0x000000010d047824 */ /* 0x000fc800078e020a */
[----:B------:R-:W-:-:S05]  /*1040*/  IMAD.U32 R14, R4, 0x8, R1 ;  /* 0x00000008040e7824 */ /* 0x000fca00078e0001 */
[----:B------:R0:W-:Y:S04]  /*1050*/  STL.64 [R14+-0x78], R8 ;  /* 0xffff88080e007387 */ /* 0x0001e80000100a00 */
[----:B------:R-:W2:Y:S04]  /*1060*/  @P0 LDL.64 R12, [R1+0x8] ;  /* 0x00000800010c0983 */ /* 0x000ea80000100a00 */
[----:B------:R-:W3:Y:S04]  /*1070*/  LDL.64 R6, [R1+0x10] ;  /* 0x0000100001067983 */ /* 0x000ee80000100a00 */
[----:B------:R-:W4:Y:S01]  /*1080*/  LDL.64 R4, [R1+0x18] ;  /* 0x0000180001047983 */ /* 0x000f220000100a00 */
[----:B------:R-:W-:Y:S01]  /*1090*/  @P0 LOP3.LUT R10, R27, 0x3f, RZ, 0x3c, !PT ;  /* 0x0000003f1b0a0812 */ /* 0x000fe200078e3cff */
[----:B------:R-:W-:Y:S01]  /*10a0*/  BSSY.RECONVERGENT B1, `(.L_x_18) ;  /* 0x0000034000017945 */ /* 0x000fe20003800200 */
[----:B--2---:R-:W-:-:S02]  /*10b0*/  @P0 SHF.R.U64 R11, R12, 0x1, R13 ;  /* 0x000000010c0b0819 */ /* 0x004fc4000000120d */
[----:B------:R-:W-:Y:S02]  /*10c0*/  @P0 SHF.R.U32.HI R13, RZ, 0x1, R13 ;  /* 0x00000001ff0d0819 */ /* 0x000fe4000001160d */
[CC--:B---3--:R-:W-:Y:S02]  /*10d0*/  @P0 SHF.L.U32 R12, R6.reuse, R27.reuse, RZ ;  /* 0x0000001b060c0219 */ /* 0x0c8fe400000006ff */
[----:B------:R-:W-:Y:S02]  /*10e0*/  @P0 SHF.R.U64 R11, R11, R10, R13 ;  /* 0x0000000a0b0b0219 */ /* 0x000fe4000000120d */
[--C-:B------:R-:W-:Y:S02]  /*10f0*/  @P0 SHF.R.U32.HI R29, RZ, 0x1, R7.reuse ;  /* 0x00000001ff1d0819 */ /* 0x100fe40000011607 */
[C-C-:B------:R-:W-:Y:S02]  /*1100*/  @P0 SHF.R.U64 R25, R6.reuse, 0x1, R7.reuse ;  /* 0x0000000106190819 */ /* 0x140fe40000001207 */
[----:B0-----:R-:W-:-:S02]  /*1110*/  @P0 SHF.L.U64.HI R9, R6, R27, R7 ;  /* 0x0000001b06090219 */ /* 0x001fc40000010207 */
[-C--:B------:R-:W-:Y:S02]  /*1120*/  @P0 SHF.R.U32.HI R8, RZ, R10.reuse, R13 ;  /* 0x0000000aff080219 */ /* 0x080fe4000001160d */
[----:B------:R-:W-:Y:S02]  /*1130*/  @P0 LOP3.LUT R6, R12, R11, RZ, 0xfc, !PT ;  /* 0x0000000b0c060212 */ /* 0x000fe400078efcff */
[-C--:B----4-:R-:W-:Y:S02]  /*1140*/  @P0 SHF.L.U32 R12, R4, R27.reuse, RZ ;  /* 0x0000001b040c0219 */ /* 0x090fe400000006ff */
[----:B------:R-:W-:Y:S02]  /*1150*/  @P0 SHF.R.U64 R25, R25, R10, R29 ;  /* 0x0000000a19190219 */ /* 0x000fe4000000121d */
[----:B------:R-:W-:Y:S01]  /*1160*/  @P0 LOP3.LUT R7, R9, R8, RZ, 0xfc, !PT ;  /* 0x0000000809070212 */ /* 0x000fe200078efcff */
[----:B------:R-:W-:Y:S01]  /*1170*/  IMAD.SHL.U32 R8, R6, 0x4, RZ ;  /* 0x0000000406087824 */ /* 0x000fe200078e00ff */
[----:B------:R-:W-:-:S02]  /*1180*/  @P0 SHF.L.U64.HI R27, R4, R27, R5 ;  /* 0x0000001b041b0219 */ /* 0x000fc40000010205 */
[----:B------:R-:W-:Y:S02]  /*1190*/  @P0 SHF.R.U32.HI R10, RZ, R10, R29 ;  /* 0x0000000aff0a0219 */ /* 0x000fe4000001161d */
[----:B------:R-:W-:Y:S02]  /*11a0*/  @P0 LOP3.LUT R4, R12, R25, RZ, 0xfc, !PT ;  /* 0x000000190c040212 */ /* 0x000fe400078efcff */
[----:B------:R-:W-:Y:S02]  /*11b0*/  SHF.L.U64.HI R6, R6, 0x2, R7 ;  /* 0x0000000206067819 */ /* 0x000fe40000010207 */
[----:B------:R-:W-:Y:S02]  /*11c0*/  @P0 LOP3.LUT R5, R27, R10, RZ, 0xfc, !PT ;  /* 0x0000000a1b050212 */ /* 0x000fe400078efcff */
[----:B------:R-:W-:Y:S02]  /*11d0*/  SHF.L.W.U32.HI R7, R7, 0x2, R4 ;  /* 0x0000000207077819 */ /* 0x000fe40000010e04 */
[----:B------:R-:W-:-:S02]  /*11e0*/  IADD3 RZ, P0, PT, RZ, -R8, RZ ;  /* 0x80000008ffff7210 */ /* 0x000fc40007f1e0ff */
[----:B------:R-:W-:Y:S02]  /*11f0*/  LOP3.LUT R9, RZ, R6, RZ, 0x33, !PT ;  /* 0x00000006ff097212 */ /* 0x000fe400078e33ff */
[----:B------:R-:W-:Y:S02]  /*1200*/  SHF.L.W.U32.HI R4, R4, 0x2, R5 ;  /* 0x0000000204047819 */ /* 0x000fe40000010e05 */
[----:B------:R-:W-:Y:S02]  /*1210*/  LOP3.LUT R10, RZ, R7, RZ, 0x33, !PT ;  /* 0x00000007ff0a7212 */ /* 0x000fe400078e33ff */
[----:B------:R-:W-:Y:S02]  /*1220*/  IADD3.X R9, P0, PT, RZ, R9, RZ, P0, !PT ;  /* 0x00000009ff097210 */ /* 0x000fe4000071e4ff */
[----:B------:R-:W-:Y:S02]  /*1230*/  LOP3.LUT R11, RZ, R4, RZ, 0x33, !PT ;  /* 0x00000004ff0b7212 */ /* 0x000fe400078e33ff */
[----:B------:R-:W-:-:S02]  /*1240*/  IADD3.X R10, P1, PT, RZ, R10, RZ, P0, !PT ;  /* 0x0000000aff0a7210 */ /* 0x000fc4000073e4ff */
[----:B------:R-:W-:-:S03]  /*1250*/  ISETP.GT.U32.AND P2, PT, R7, -0x1, PT ;  /* 0xffffffff0700780c */ /* 0x000fc60003f44070 */
[----:B------:R-:W-:Y:S01]  /*1260*/  IMAD.X R11, RZ, RZ, R11, P1 ;  /* 0x000000ffff0b7224 */ /* 0x000fe200008e060b */
[----:B------:R-:W-:-:S04]  /*1270*/  ISETP.GT.AND.EX P0, PT, R4, -0x1, PT, P2 ;  /* 0xffffffff0400780c */ /* 0x000fc80003f04320 */
[----:B------:R-:W-:Y:S02]  /*1280*/  SEL R11, R4, R11, P0 ;  /* 0x0000000b040b7207 */ /* 0x000fe40000000000 */
[----:B------:R-:W-:Y:S02]  /*1290*/  SEL R12, R7, R10, P0 ;  /* 0x0000000a070c7207 */ /* 0x000fe40000000000 */
[----:B------:R-:W-:-:S04]  /*12a0*/  ISETP.NE.U32.AND P1, PT, R11, RZ, PT ;  /* 0x000000ff0b00720c */ /* 0x000fc80003f25070 */
[----:B------:R-:W-:Y:S01]  /*12b0*/  SEL R7, R12, R11, !P1 ;  /* 0x0000000b0c077207 */ /* 0x000fe20004800000 */
[----:B------:R-:W-:-:S05]  /*12c0*/  @!P0 IMAD.MOV R8, RZ, RZ, -R8 ;  /* 0x000000ffff088224 */ /* 0x000fca00078e0a08 */
[----:B------:R-:W0:Y:S02]  /*12d0*/  FLO.U32 R7, R7 ;  /* 0x0000000700077300 */ /* 0x000e2400000e0000 */
[C---:B0-----:R-:W-:Y:S02]  /*12e0*/  IADD3 R13, PT, PT, -R7.reuse, 0x1f, RZ ;  /* 0x0000001f070d7810 */ /* 0x041fe40007ffe1ff */
[----:B------:R-:W-:-:S03]  /*12f0*/  IADD3 R10, PT, PT, -R7, 0x3f, RZ ;  /* 0x0000003f070a7810 */ /* 0x000fc60007ffe1ff */
[----:B------:R-:W-:Y:S01]  /*1300*/  @P1 IMAD.MOV R10, RZ, RZ, R13 ;  /* 0x000000ffff0a1224 */ /* 0x000fe200078e020d */
[----:B------:R-:W-:-:S04]  /*1310*/  SEL R13, R6, R9, P0 ;  /* 0x00000009060d7207 */ /* 0x000fc80000000000 */
[----:B------:R-:W-:-:S13]  /*1320*/  ISETP.NE.AND P1, PT, R10, RZ, PT ;  /* 0x000000ff0a00720c */ /* 0x000fda0003f25270 */
[----:B------:R-:W-:Y:S05]  /*1330*/  @!P1 BRA `(.L_x_19) ;  /* 0x0000000000289947 */ /* 0x000fea0003800000 */
[----:B------:R-:W-:Y:S02]  /*1340*/  LOP3.LUT R7, R10, 0x3f, RZ, 0xc0, !PT ;  /* 0x0000003f0a077812 */ /* 0x000fe400078ec0ff */
[--C-:B------:R-:W-:Y:S02]  /*1350*/  SHF.R.U64 R9, R8, 0x1, R13.reuse ;  /* 0x0000000108097819 */ /* 0x100fe4000000120d */
[----:B------:R-:W-:Y:S02]  /*1360*/  SHF.R.U32.HI R13, RZ, 0x1, R13 ;  /* 0x00000001ff0d7819 */ /* 0x000fe4000001160d */
[----:B------:R-:W-:Y:S02]  /*1370*/  LOP3.LUT R6, R10, 0x3f, RZ, 0xc, !PT ;  /* 0x0000003f0a067812 */ /* 0x000fe400078e0cff */
[CC--:B------:R-:W-:Y:S02]  /*1380*/  SHF.L.U64.HI R11, R12.reuse, R7.reuse, R11 ;  /* 0x000000070c0b7219 */ /* 0x0c0fe4000001020b */
[----:B------:R-:W-:-:S02]  /*1390*/  SHF.L.U32 R7, R12, R7, RZ ;  /* 0x000000070c077219 */ /* 0x000fc400000006ff */
[-CC-:B------:R-:W-:Y:S02]  /*13a0*/  SHF.R.U64 R12, R9, R6.reuse, R13.reuse ;  /* 0x00000006090c7219 */ /* 0x180fe4000000120d */
[----:B------:R-:W-:Y:S02]  /*13b0*/  SHF.R.U32.HI R6, RZ, R6, R13 ;  /* 0x00000006ff067219 */ /* 0x000fe4000001160d */
[----:B------:R-:W-:Y:S02]  /*13c0*/  LOP3.LUT R12, R7, R12, RZ, 0xfc, !PT ;  /* 0x0000000c070c7212 */ /* 0x000fe400078efcff */
[----:B------:R-:W-:-:S07]  /*13d0*/  LOP3.LUT R11, R11, R6, RZ, 0xfc, !PT ;  /* 0x000000060b0b7212 */ /* 0x000fce00078efcff */
.L_x_19:
[----:B------:R-:W-:Y:S05]  /*13e0*/  BSYNC.RECONVERGENT B1 ;  /* 0x0000000000017941 */ /* 0x000fea0003800200 */
.L_x_18:
[----:B------:R-:W-:-:S04]  /*13f0*/  IMAD.WIDE.U32 R8, R12, 0x2168c235, RZ ;  /* 0x2168c2350c087825 */ /* 0x000fc800078e00ff */
[----:B------:R-:W-:Y:S01]  /*1400*/  IMAD.MOV.U32 R6, RZ, RZ, R9 ;  /* 0x000000ffff067224 */ /* 0x000fe200078e0009 */
[----:B------:R-:W-:Y:S01]  /*1410*/  IADD3 RZ, P1, PT, R8, R8, RZ ;  /* 0x0000000808ff7210 */ /* 0x000fe20007f3e0ff */
[----:B------:R-:W-:Y:S02]  /*1420*/  IMAD.MOV.U32 R7, RZ, RZ, RZ ;  /* 0x000000ffff077224 */ /* 0x000fe400078e00ff */
[----:B------:R-:W-:-:S04]  /*1430*/  IMAD.HI.U32 R9, R11, -0x36f0255e, RZ ;  /* 0xc90fdaa20b097827 */ /* 0x000fc800078e00ff */
[----:B------:R-:W-:-:S04]  /*1440*/  IMAD.WIDE.U32 R6, R12, -0x36f0255e, R6 ;  /* 0xc90fdaa20c067825 */ /* 0x000fc800078e0006 */
[----:B------:R-:W-:-:S04]  /*1450*/  IMAD.WIDE.U32 R6, P2, R11, 0x2168c235, R6 ;  /* 0x2168c2350b067825 */ /* 0x000fc80007840006 */
[----:B------:R-:W-:Y:S01]  /*1460*/  IMAD R11, R11, -0x36f0255e, RZ ;  /* 0xc90fdaa20b0b7824 */ /* 0x000fe200078e02ff */
[----:B------:R-:W-:Y:S01]  /*1470*/  IADD3.X RZ, P1, PT, R6, R6, RZ, P1, !PT ;  /* 0x0000000606ff7210 */ /* 0x000fe20000f3e4ff */
[----:B------:R-:W-:-:S03]  /*1480*/  IMAD.X R8, RZ, RZ, R9, P2 ;  /* 0x000000ffff087224 */ /* 0x000fc600010e0609 */
[----:B------:R-:W-:-:S04]  /*1490*/  IADD3 R7, P2, PT, R11, R7, RZ ;  /* 0x000000070b077210 */ /* 0x000fc80007f5e0ff */
[C---:B------:R-:W-:Y:S01]  /*14a0*/  ISETP.GT.U32.AND P3, PT, R7.reuse, RZ, PT ;  /* 0x000000ff0700720c */ /* 0x040fe20003f64070 */
[----:B------:R-:W-:Y:S01]  /*14b0*/  IMAD.X R8, RZ, RZ, R8, P2 ;  /* 0x000000ffff087224 */ /* 0x000fe200010e0608 */
[----:B------:R-:W-:-:S04]  /*14c0*/  IADD3.X R6, P2, PT, R7, R7, RZ, P1, !PT ;  /* 0x0000000707067210 */ /* 0x000fc80000f5e4ff */
[C---:B------:R-:W-:Y:S01]  /*14d0*/  ISETP.GT.AND.EX P1, PT, R8.reuse, RZ, PT, P3 ;  /* 0x000000ff0800720c */ /* 0x040fe20003f24330 */
[----:B------:R-:W-:-:S03]  /*14e0*/  IMAD.X R9, R8, 0x1, R8, P2 ;  /* 0x0000000108097824 */ /* 0x000fc600010e0608 */
[----:B------:R-:W-:Y:S02]  /*14f0*/  SEL R6, R6, R7, P1 ;  /* 0x0000000706067207 */ /* 0x000fe40000800000 */
[----:B------:R-:W-:Y:S02]  /*1500*/  SEL R7, R9, R8, P1 ;  /* 0x0000000809077207 */ /* 0x000fe40000800000 */
[----:B------:R-:W-:Y:S02]  /*1510*/  IADD3 R6, P2, PT, R6, 0x1, RZ ;  /* 0x0000000106067810 */ /* 0x000fe40007f5e0ff */
[----:B------:R-:W-:Y:S02]  /*1520*/  SEL R9, RZ, 0xffffffff, !P1 ;  /* 0xffffffffff097807 */ /* 0x000fe40004800000 */
[----:B------:R-:W-:Y:S01]  /*1530*/  LOP3.LUT P1, R15, R15, 0x80000000, RZ, 0xc0, !PT ;  /* 0x800000000f0f7812 */ /* 0x000fe2000782c0ff */
[----:B------:R-:W-:Y:S02]  /*1540*/  IMAD.X R7, RZ, RZ, R7, P2 ;  /* 0x000000ffff077224 */ /* 0x000fe400010e0607 */
[----:B------:R-:W-:Y:S01]  /*1550*/  IMAD.IADD R8, R9, 0x1, -R10 ;  /* 0x0000000109087824 */ /* 0x000fe200078e0a0a */
[----:B------:R-:W-:-:S02]  /*1560*/  SHF.R.U32.HI R9, RZ, 0x1e, R5 ;  /* 0x0000001eff097819 */ /* 0x000fc40000011605 */
[----:B------:R-:W-:Y:S01]  /*1570*/  SHF.R.U64 R6, R6, 0xa, R7 ;  /* 0x0000000a06067819 */ /* 0x000fe20000001207 */
[----:B------:R-:W-:Y:S01]  /*1580*/  IMAD.SHL.U32 R8, R8, 0x100000, RZ ;  /* 0x0010000008087824 */ /* 0x000fe200078e00ff */
[----:B------:R-:W-:Y:S02]  /*1590*/  LEA.HI R4, R4, R9, RZ, 0x1 ;  /* 0x0000000904047211 */ /* 0x000fe400078f08ff */
[----:B------:R-:W-:Y:S02]  /*15a0*/  IADD3 R6, P2, PT, R6, 0x1, RZ ;  /* 0x0000000106067810 */ /* 0x000fe40007f5e0ff */
[----:B------:R-:W-:Y:S01]  /*15b0*/  @!P0 LOP3.LUT R15, R15, 0x80000000, RZ, 0x3c, !PT ;  /* 0x800000000f0f8812 */ /* 0x000fe200078e3cff */
[----:B------:R-:W-:Y:S01]  /*15c0*/  @P1 IMAD.MOV R4, RZ, RZ, -R4 ;  /* 0x000000ffff041224 */ /* 0x000fe200078e0a04 */
[----:B------:R-:W-:-:S04]  /*15d0*/  LEA.HI.X R7, R7, RZ, RZ, 0x16, P2 ;  /* 0x000000ff07077211 */ /* 0x000fc800010fb4ff */
[--C-:B------:R-:W-:Y:S02]  /*15e0*/  SHF.R.U64 R6, R6, 0x1, R7.reuse ;  /* 0x0000000106067819 */ /* 0x100fe40000001207 */
[----:B------:R-:W-:Y:S02]  /*15f0*/  SHF.R.U32.HI R5, RZ, 0x1, R7 ;  /* 0x00000001ff057819 */ /* 0x000fe40000011607 */
[----:B------:R-:W-:-:S04]  /*1600*/  IADD3 R6, P2, P3, RZ, RZ, R6 ;  /* 0x000000ffff067210 */ /* 0x000fc80007b5e006 */
[----:B------:R-:W-:-:S04]  /*1610*/  IADD3.X R8, PT, PT, R8, 0x3fe00000, R5, P2, P3 ;  /* 0x3fe0000008087810 */ /* 0x000fc800017e6405 */
[----:B------:R-:W-:-:S07]  /*1620*/  LOP3.LUT R7, R8, R15, RZ, 0xfc, !PT ;  /* 0x0000000f08077212 */ /* 0x000fce00078efcff */
.L_x_13:
[----:B------:R-:W-:-:S04]  /*1630*/  IMAD.MOV.U32 R25, RZ, RZ, 0x0 ;  /* 0x00000000ff197424 */ /* 0x000fc800078e00ff */
[----:B------:R-:W-:Y:S05]  /*1640*/  RET.REL.NODEC R24 `(_Z21initialize_boundariesPfS_fii) ;  /* 0xffffffe8186c7950 */ /* 0x000fea0003c3ffff */
.L_x_20:
        /* <DEDUP_REMOVED lines=11> */
.L_x_22:


//--------------------- .nv.global.init           --------------------------
	.section	.nv.global.init,"aw",@progbits
	.align	16
.nv.global.init:
	.type		__cudart_sin_cos_coeffs,@object
	.size		__cudart_sin_cos_coeffs,(__cudart_i2opi_d - __cudart_sin_cos_coeffs)
__cudart_sin_cos_coeffs:
        /*0000*/ 	.byte	0x46, 0xd2, 0xb0, 0x2c, 0xf1, 0xe5, 0x5a, 0xbe, 0x92, 0xe3, 0xac, 0x69, 0xe3, 0x1d, 0xc7, 0x3e
        /*0010*/ 	.byte	0xa1, 0x62, 0xdb, 0x19, 0xa0, 0x01, 0x2a, 0xbf, 0x18, 0x08, 0x11, 0x11, 0x11, 0x11, 0x81, 0x3f
        /*0020*/ 	.byte	0x54, 0x55, 0x55, 0x55, 0x55, 0x55, 0xc5, 0xbf, 0x00, 0x00, 0x00, 0x00, 0x00, 0x00, 0x00, 0x00
        /*0030*/ 	.byte	0x00, 0x00, 0x00, 0x00, 0x00, 0x00, 0x00, 0x00, 0x64, 0x81, 0xfd, 0x20, 0x83, 0xff, 0xa8, 0xbd
        /*0040*/ 	.byte	0x28, 0x85, 0xef, 0xc1, 0xa7, 0xee, 0x21, 0x3e, 0xd9, 0xe6, 0x06, 0x8e, 0x4f, 0x7e, 0x92, 0xbe
        /*0050*/ 	.byte	0xe9, 0xbc, 0xdd, 0x19, 0xa0, 0x01, 0xfa, 0x3e, 0x47, 0x5d, 0xc1, 0x16, 0x6c, 0xc1, 0x56, 0xbf
        /*0060*/ 	.byte	0x51, 0x55, 0x55, 0x55, 0x55, 0x55, 0xa5, 0x3f, 0x00, 0x00, 0x00, 0x00, 0x00, 0x00, 0xe0, 0xbf
        /*0070*/ 	.byte	0x00, 0x00, 0x00, 0x00, 0x00, 0x00, 0xf0, 0x3f, 0x00, 0x00, 0x00, 0x00, 0x00, 0x00, 0x00, 0x00
	.type		__cudart_i2opi_d,@object
	.size		__cudart_i2opi_d,(.L_0 - __cudart_i2opi_d)
__cudart_i2opi_d:
        /* <DEDUP_REMOVED lines=9> */
.L_0:


//--------------------- .nv.shared.reserved.0     --------------------------
	.section	.nv.shared.reserved.0,"aw",@nobits
	.weak		__nv_reservedSMEM_offset_0_alias
	.size		__nv_reservedSMEM_offset_0_alias, 0, 64
	.other		__nv_reservedSMEM_offset_0_alias,@"STO_CUDA_RESERVED_SHARED STV_DEFAULT"
__nv_reservedSMEM_offset_0_alias:
	.zero		0
	.zero		64


//--------------------- .nv.constant0._Z13jacobi_kernelILi32ELi32EEvPfPKfS0_iii --------------------------
	.section	.nv.constant0._Z13jacobi_kernelILi32ELi32EEvPfPKfS0_iii,"a",@progbits
	.sectionflags	@""
	.align	4
.nv.constant0._Z13jacobi_kernelILi32ELi32EEvPfPKfS0_iii:
	.zero		932


//--------------------- .nv.constant0._Z21initialize_boundariesPfS_fii --------------------------
	.section	.nv.constant0._Z21initialize_boundariesPfS_fii,"a",@progbits
	.sectionflags	@""
	.align	4
.nv.constant0._Z21initialize_boundariesPfS_fii:
	.zero		924


//--------------------- SYMBOLS --------------------------

	.type		.nv.reservedSmem.offset0,@object
	.size		.nv.reservedSmem.offset0,0x4
